// auto-generated by cutlass_sweep.gemm — config: {"arch": "sm_90", "cluster_m": 2, "cluster_n": 1, "dtype": "e4m3", "dtype_b": "e4m3", "layout": "nt", "stages": 0, "tile_k": 256, "tile_m": 384, "tile_n": 48}
#include "cutlass/cutlass.h"
#include "cutlass/gemm/collective/collective_builder.hpp"
#include "cutlass/gemm/device/gemm_universal_adapter.h"
#include "cutlass/gemm/kernel/gemm_universal.hpp"
#include "cutlass/epilogue/collective/collective_builder.hpp"

using ElemA = cutlass::float_e4m3_t;
using ElemB = cutlass::float_e4m3_t;
using ElemCD = cutlass::float_e4m3_t;
using Acc  = float;
using TileShape    = cute::Shape<cute::_384, cute::_48, cute::_256>;
using ClusterShape = cute::Shape<cute::_2, cute::_1, cute::_1>;

using CollectiveEpilogue = typename cutlass::epilogue::collective::CollectiveBuilder<
    cutlass::arch::Sm90, cutlass::arch::OpClassTensorOp,
    TileShape, ClusterShape,
    cutlass::epilogue::collective::EpilogueTileAuto,
    Acc, Acc,
    ElemCD, cutlass::layout::RowMajor, 128 / cutlass::sizeof_bits<ElemCD>::value,
    ElemCD, cutlass::layout::RowMajor, 128 / cutlass::sizeof_bits<ElemCD>::value,
    cutlass::epilogue::collective::EpilogueScheduleAuto
  >::CollectiveOp;

using CollectiveMainloop = typename cutlass::gemm::collective::CollectiveBuilder<
    cutlass::arch::Sm90, cutlass::arch::OpClassTensorOp,
    ElemA, cutlass::layout::RowMajor, 128 / cutlass::sizeof_bits<ElemA>::value,
    ElemB, cutlass::layout::ColumnMajor, 128 / cutlass::sizeof_bits<ElemB>::value,
    Acc,
    TileShape, ClusterShape,
    cutlass::gemm::collective::StageCountAutoCarveout<static_cast<int>(sizeof(typename CollectiveEpilogue::SharedStorage))>,
    cutlass::gemm::collective::KernelScheduleAuto
  >::CollectiveOp;

using GemmKernel = cutlass::gemm::kernel::GemmUniversal<
    cute::Shape<int,int,int,int>,
    CollectiveMainloop,
    CollectiveEpilogue
>;
using Gemm = cutlass::gemm::device::GemmUniversalAdapter<GemmKernel>;

// Force the device kernel symbol into the cubin without needing a host main.
auto* _anchor = &cutlass::device_kernel<GemmKernel>;


// ===== COMPILED SASS (sm_90a) =====

	.target	sm_90a

	.elftype	@"ET_EXEC"


//--------------------- .note.nv.tkinfo           --------------------------
	.section	.note.nv.tkinfo,"",@"SHT_NOTE"
	.sectionflags	@"SHF_NOTE_NV_TKINFO"
	.tkinfo
        /*0018*/ 	.word	0x00000002
        /*0030*/ 	.string	""
        /*0030*/ 	.string	"ptxas"
        /*0030*/ 	.string	"Cuda compilation tools, release 13.0, V13.0.88"
        /*0030*/ 	.string	"Build cuda_13.0.r13.0/compiler.36424714_0"
        /*0030*/ 	.string	"-arch sm_90a -m 64 "



//--------------------- .note.nv.cuinfo           --------------------------
	.section	.note.nv.cuinfo,"",@"SHT_NOTE"
	.sectionflags	@"SHF_NOTE_NV_CUINFO"
        /*0018*/ 	.short	0x0002
        /*001a*/ 	.short	0x005a
        /*001c*/ 	.short	0x0082
	.zero		2


//--------------------- .nv.info                  --------------------------
	.section	.nv.info,"",@"SHT_CUDA_INFO"
	.align	4


	//----- nvinfo : EIATTR_REGCOUNT
	.align		4
        /*0000*/ 	.byte	0x04, 0x2f
        /*0002*/ 	.short	(.L_12 - .L_11)
	.align		4
.L_11:
        /*0004*/ 	.word	index@(_ZN7cutlass13device_kernelINS_4gemm6kernel13GemmUniversalIN4cute5tupleIJiiiiEEENS1_10collective13CollectiveMmaINS1_37MainloopSm90TmaGmmaWarpSpecializedFP8ILi2ENS5_IJNS4_1CILi2EEENSA_ILi1EEESC_EEENS1_35KernelTmaWarpSpecializedCooperativeEEENS5_IJNSA_ILi384EEENSA_ILi48EEENSA_ILi256EEEEEENS_12float_e4m3_tENS5_IJlSC_lEEESK_SL_NS4_8TiledMMAINS4_8MMA_AtomIJNS4_4SM904GMMA30MMA_64x16x32_F32E4M3E4M3_SS_TNILNSP_7ScaleInE1ELSR_1EEEEEENS4_6LayoutISD_NS5_IJSC_NSA_ILi0EEESV_EEEEENS5_IJNS4_10UnderscoreESY_SY_EEEEENS4_13SM90_TMA_LOADENS4_14ComposedLayoutINS4_7SwizzleILi3ELi4ELi3EEENS4_18smem_ptr_flag_bitsILi8EEENSU_INS5_IJNSA_ILi8EEENSA_ILi128EEEEEENS5_IJS18_SC_EEEEEEEvNS4_8identityENS4_23SM90_TMA_LOAD_MULTICASTES1C_vS1D_EENS_8epilogue10collective6detail29Sm90TmaWarpSpecializedAdapterINS1H_15DefaultEpilogueISK_SL_SL_NS1G_6thread17LinearCombinationISK_Li1EffLNS1L_9ScaleType4KindE0ELNS_15FloatRoundStyleE2ESK_EENS1_15EpilogueDefaultEEEEEvvEEEEvNT_6ParamsE)
        /*0008*/ 	.word	0x000000a8


	//----- nvinfo : EIATTR_FRAME_SIZE
	.align		4
.L_12:
        /*000c*/ 	.byte	0x04, 0x11
        /*000e*/ 	.short	(.L_14 - .L_13)
	.align		4
.L_13:
        /*0010*/ 	.word	index@(_ZN7cutlass13device_kernelINS_4gemm6kernel13GemmUniversalIN4cute5tupleIJiiiiEEENS1_10collective13CollectiveMmaINS1_37MainloopSm90TmaGmmaWarpSpecializedFP8ILi2ENS5_IJNS4_1CILi2EEENSA_ILi1EEESC_EEENS1_35KernelTmaWarpSpecializedCooperativeEEENS5_IJNSA_ILi384EEENSA_ILi48EEENSA_ILi256EEEEEENS_12float_e4m3_tENS5_IJlSC_lEEESK_SL_NS4_8TiledMMAINS4_8MMA_AtomIJNS4_4SM904GMMA30MMA_64x16x32_F32E4M3E4M3_SS_TNILNSP_7ScaleInE1ELSR_1EEEEEENS4_6LayoutISD_NS5_IJSC_NSA_ILi0EEESV_EEEEENS5_IJNS4_10UnderscoreESY_SY_EEEEENS4_13SM90_TMA_LOADENS4_14ComposedLayoutINS4_7SwizzleILi3ELi4ELi3EEENS4_18smem_ptr_flag_bitsILi8EEENSU_INS5_IJNSA_ILi8EEENSA_ILi128EEEEEENS5_IJS18_SC_EEEEEEEvNS4_8identityENS4_23SM90_TMA_LOAD_MULTICASTES1C_vS1D_EENS_8epilogue10collective6detail29Sm90TmaWarpSpecializedAdapterINS1H_15DefaultEpilogueISK_SL_SL_NS1G_6thread17LinearCombinationISK_Li1EffLNS1L_9ScaleType4KindE0ELNS_15FloatRoundStyleE2ESK_EENS1_15EpilogueDefaultEEEEEvvEEEEvNT_6ParamsE)
        /*0014*/ 	.word	0x00000000


	//----- nvinfo : EIATTR_MIN_STACK_SIZE
	.align		4
.L_14:
        /*0018*/ 	.byte	0x04, 0x12
        /*001a*/ 	.short	(.L_16 - .L_15)
	.align		4
.L_15:
        /*001c*/ 	.word	index@(_ZN7cutlass13device_kernelINS_4gemm6kernel13GemmUniversalIN4cute5tupleIJiiiiEEENS1_10collective13CollectiveMmaINS1_37MainloopSm90TmaGmmaWarpSpecializedFP8ILi2ENS5_IJNS4_1CILi2EEENSA_ILi1EEESC_EEENS1_35KernelTmaWarpSpecializedCooperativeEEENS5_IJNSA_ILi384EEENSA_ILi48EEENSA_ILi256EEEEEENS_12float_e4m3_tENS5_IJlSC_lEEESK_SL_NS4_8TiledMMAINS4_8MMA_AtomIJNS4_4SM904GMMA30MMA_64x16x32_F32E4M3E4M3_SS_TNILNSP_7ScaleInE1ELSR_1EEEEEENS4_6LayoutISD_NS5_IJSC_NSA_ILi0EEESV_EEEEENS5_IJNS4_10UnderscoreESY_SY_EEEEENS4_13SM90_TMA_LOADENS4_14ComposedLayoutINS4_7SwizzleILi3ELi4ELi3EEENS4_18smem_ptr_flag_bitsILi8EEENSU_INS5_IJNSA_ILi8EEENSA_ILi128EEEEEENS5_IJS18_SC_EEEEEEEvNS4_8identityENS4_23SM90_TMA_LOAD_MULTICASTES1C_vS1D_EENS_8epilogue10collective6detail29Sm90TmaWarpSpecializedAdapterINS1H_15DefaultEpilogueISK_SL_SL_NS1G_6thread17LinearCombinationISK_Li1EffLNS1L_9ScaleType4KindE0ELNS_15FloatRoundStyleE2ESK_EENS1_15EpilogueDefaultEEEEEvvEEEEvNT_6ParamsE)
        /*0020*/ 	.word	0x00000000
.L_16:


//--------------------- .nv.compat                --------------------------
	.section	.nv.compat,"",@"SHT_CUDA_COMPAT_INFO"
	.align	4
        /*0000*/ 	.byte	0x02, 0x09, 0x01, 0x00, 0x02, 0x02, 0x04, 0x00, 0x02, 0x05, 0x05, 0x00, 0x03, 0x07, 0x01, 0x01
        /*0010*/ 	.byte	0x02, 0x03, 0x01, 0x00, 0x02, 0x06, 0x01, 0x00, 0x04, 0x0b, 0x08, 0x00, 0x00, 0x00, 0x00, 0x00
        /*0020*/ 	.byte	0x00, 0x00, 0x00, 0x00


//--------------------- .nv.info._ZN7cutlass13device_kernelINS_4gemm6kernel13GemmUniversalIN4cute5tupleIJiiiiEEENS1_10collective13CollectiveMmaINS1_37MainloopSm90TmaGmmaWarpSpecializedFP8ILi2ENS5_IJNS4_1CILi2EEENSA_ILi1EEESC_EEENS1_35KernelTmaWarpSpecializedCooperativeEEENS5_IJNSA_ILi384EEENSA_ILi48EEENSA_ILi256EEEEEENS_12float_e4m3_tENS5_IJlSC_lEEESK_SL_NS4_8TiledMMAINS4_8MMA_AtomIJNS4_4SM904GMMA30MMA_64x16x32_F32E4M3E4M3_SS_TNILNSP_7ScaleInE1ELSR_1EEEEEENS4_6LayoutISD_NS5_IJSC_NSA_ILi0EEESV_EEEEENS5_IJNS4_10UnderscoreESY_SY_EEEEENS4_13SM90_TMA_LOADENS4_14ComposedLayoutINS4_7SwizzleILi3ELi4ELi3EEENS4_18smem_ptr_flag_bitsILi8EEENSU_INS5_IJNSA_ILi8EEENSA_ILi128EEEEEENS5_IJS18_SC_EEEEEEEvNS4_8identityENS4_23SM90_TMA_LOAD_MULTICASTES1C_vS1D_EENS_8epilogue10collective6detail29Sm90TmaWarpSpecializedAdapterINS1H_15DefaultEpilogueISK_SL_SL_NS1G_6thread17LinearCombinationISK_Li1EffLNS1L_9ScaleType4KindE0ELNS_15FloatRoundStyleE2ESK_EENS1_15EpilogueDefaultEEEEEvvEEEEvNT_6ParamsE --------------------------
	.section	.nv.info._ZN7cutlass13device_kernelINS_4gemm6kernel13GemmUniversalIN4cute5tupleIJiiiiEEENS1_10collective13CollectiveMmaINS1_37MainloopSm90TmaGmmaWarpSpecializedFP8ILi2ENS5_IJNS4_1CILi2EEENSA_ILi1EEESC_EEENS1_35KernelTmaWarpSpecializedCooperativeEEENS5_IJNSA_ILi384EEENSA_ILi48EEENSA_ILi256EEEEEENS_12float_e4m3_tENS5_IJlSC_lEEESK_SL_NS4_8TiledMMAINS4_8MMA_AtomIJNS4_4SM904GMMA30MMA_64x16x32_F32E4M3E4M3_SS_TNILNSP_7ScaleInE1ELSR_1EEEEEENS4_6LayoutISD_NS5_IJSC_NSA_ILi0EEESV_EEEEENS5_IJNS4_10UnderscoreESY_SY_EEEEENS4_13SM90_TMA_LOADENS4_14ComposedLayoutINS4_7SwizzleILi3ELi4ELi3EEENS4_18smem_ptr_flag_bitsILi8EEENSU_INS5_IJNSA_ILi8EEENSA_ILi128EEEEEENS5_IJS18_SC_EEEEEEEvNS4_8identityENS4_23SM90_TMA_LOAD_MULTICASTES1C_vS1D_EENS_8epilogue10collective6detail29Sm90TmaWarpSpecializedAdapterINS1H_15DefaultEpilogueISK_SL_SL_NS1G_6thread17LinearCombinationISK_Li1EffLNS1L_9ScaleType4KindE0ELNS_15FloatRoundStyleE2ESK_EENS1_15EpilogueDefaultEEEEEvvEEEEvNT_6ParamsE,"",@"SHT_CUDA_INFO"
	.sectionflags	@""
	.align	4


	//----- nvinfo : EIATTR_CUDA_API_VERSION
	.align		4
        /*0000*/ 	.byte	0x04, 0x37
        /*0002*/ 	.short	(.L_18 - .L_17)
.L_17:
        /*0004*/ 	.word	0x00000082


	//----- nvinfo : EIATTR_KPARAM_INFO
	.align		4
.L_18:
        /*0008*/ 	.byte	0x04, 0x17
        /*000a*/ 	.short	(.L_20 - .L_19)
.L_19:
        /*000c*/ 	.word	0x00000000
        /*0010*/ 	.short	0x0000
        /*0012*/ 	.short	0x0070
        /*0014*/ 	.byte	0x00, 0xf0, 0x01, 0x10


	//----- nvinfo : EIATTR_SPARSE_MMA_MASK
	.align		4
.L_20:
        /*0018*/ 	.byte	0x03, 0x50
        /*001a*/ 	.short	0x0000


	//----- nvinfo : EIATTR_MAXREG_COUNT
	.align		4
        /*001c*/ 	.byte	0x03, 0x1b
        /*001e*/ 	.short	0x00a8


	//----- nvinfo : EIATTR_NUM_BARRIERS
	.align		4
        /*0020*/ 	.byte	0x02, 0x4c
        /*0022*/ 	.byte	0x01
	.zero		1


	//----- nvinfo : EIATTR_MERCURY_ISA_VERSION
	.align		4
        /*0024*/ 	.byte	0x03, 0x5f
        /*0026*/ 	.short	0x0101


	//----- nvinfo : EIATTR_INT_WARP_WIDE_INSTR_OFFSETS
	.align		4
        /*0028*/ 	.byte	0x04, 0x31
        /*002a*/ 	.short	(.L_22 - .L_21)


	//   ....[0]....
.L_21:
        /*002c*/ 	.word	0x00000420


	//   ....[1]....
        /*0030*/ 	.word	0x000004c0


	//   ....[2]....
        /*0034*/ 	.word	0x00000620


	//   ....[3]....
        /*0038*/ 	.word	0x00005200


	//----- nvinfo : EIATTR_COOP_GROUP_MASK_REGIDS
	.align		4
.L_22:
        /*003c*/ 	.byte	0x04, 0x29
        /*003e*/ 	.short	(.L_24 - .L_23)


	//   ....[0]....
.L_23:
        /*0040*/ 	.word	0xffffffff


	//   ....[1]....
        /*0044*/ 	.word	0xffffffff


	//   ....[2]....
        /*0048*/ 	.word	0xffffffff


	//   ....[3]....
        /*004c*/ 	.word	0xffffffff


	//   ....[4]....
        /*0050*/ 	.word	0xffffffff


	//   ....[5]....
        /*0054*/ 	.word	0xffffffff


	//----- nvinfo : EIATTR_COOP_GROUP_INSTR_OFFSETS
	.align		4
.L_24:
        /*0058*/ 	.byte	0x04, 0x28
        /*005a*/ 	.short	(.L_26 - .L_25)


	//   ....[0]....
.L_25:
        /*005c*/ 	.word	0x00000060


	//   ....[1]....
        /*0060*/ 	.word	0x00000070


	//   ....[2]....
        /*0064*/ 	.word	0x00000130


	//   ....[3]....
        /*0068*/ 	.word	0x00000290


	//   ....[4]....
        /*006c*/ 	.word	0x000007b0


	//   ....[5]....
        /*0070*/ 	.word	0x000012c0


	//----- nvinfo : EIATTR_REG_RECONFIG
	.align		4
.L_26:
        /*0074*/ 	.byte	0x01, 0x54
	.zero		2


	//----- nvinfo : EIATTR_MBARRIER_INSTR_OFFSETS
	.align		4
        /*0078*/ 	.byte	0x04, 0x39
        /*007a*/ 	.short	(.L_28 - .L_27)


	//   ....[0]....
.L_27:
        /*007c*/ 	.word	0x00000230
        /*0080*/ 	.word	0x000000ff
        /*0084*/ 	.word	0x00000000
        /*0088*/ 	.short	0x0100
        /*008a*/ 	.byte	0x08
	.zero		1


	//   ....[1]....
        /*008c*/ 	.word	0x00000240
        /*0090*/ 	.word	0x000000ff
        /*0094*/ 	.word	0x00000010
        /*0098*/ 	.short	0x0100
        /*009a*/ 	.byte	0x08
	.zero		1


	//   ....[2]....
        /*009c*/ 	.word	0x00000250
        /*00a0*/ 	.word	0x000000ff
        /*00a4*/ 	.word	0x00000008
        /*00a8*/ 	.short	0x0100
        /*00aa*/ 	.byte	0x08
	.zero		1


	//   ....[3]....
        /*00ac*/ 	.word	0x00000260
        /*00b0*/ 	.word	0x000000ff
        /*00b4*/ 	.word	0x00000018
        /*00b8*/ 	.short	0x0100
        /*00ba*/ 	.byte	0x08
	.zero		1


	//   ....[4]....
        /*00bc*/ 	.word	0x000006c0
        /*00c0*/ 	.word	0x000000ff
        /*00c4*/ 	.word	0x00000030
        /*00c8*/ 	.short	0x0100
        /*00ca*/ 	.byte	0x06
	.zero		1


	//   ....[5]....
        /*00cc*/ 	.word	0x00000750
        /*00d0*/ 	.word	0x000000ff
        /*00d4*/ 	.word	0x00000038
        /*00d8*/ 	.short	0x0100
        /*00da*/ 	.byte	0x06
	.zero		1


	//   ....[6]....
        /*00dc*/ 	.word	0x00001870
        /*00e0*/ 	.word	0x000000ff
        /*00e4*/ 	.word	0x00000000
        /*00e8*/ 	.short	0x010a
        /*00ea*/ 	.byte	0x06
	.zero		1


	//   ....[7]....
        /*00ec*/ 	.word	0x000018b0
        /*00f0*/ 	.word	0x000000ff
        /*00f4*/ 	.word	0x00000000
        /*00f8*/ 	.short	0x010a
        /*00fa*/ 	.byte	0x06
	.zero		1


	//   ....[8]....
        /*00fc*/ 	.word	0x000033a0
        /*0100*/ 	.word	0x000000ff
        /*0104*/ 	.word	0x00000000
        /*0108*/ 	.short	0x010a
        /*010a*/ 	.byte	0x0e
	.zero		1


	//   ....[9]....
        /*010c*/ 	.word	0x000033e0
        /*0110*/ 	.word	0x000000ff
        /*0114*/ 	.word	0x00000000
        /*0118*/ 	.short	0x010a
        /*011a*/ 	.byte	0x0e
	.zero		1


	//   ....[10]....
        /*011c*/ 	.word	0x00004b90
        /*0120*/ 	.word	0x000000a8
        /*0124*/ 	.word	0x00000000
        /*0128*/ 	.short	0x0101
        /*012a*/ 	.byte	0x3f
	.zero		1


	//   ....[11]....
        /*012c*/ 	.word	0x00005280
        /*0130*/ 	.word	0x00000018
        /*0134*/ 	.word	0x00000000
        /*0138*/ 	.short	0x0101
        /*013a*/ 	.byte	0x3f
	.zero		1


	//   ....[12]....
        /*013c*/ 	.word	0x0000de00
        /*0140*/ 	.word	0x00000016
        /*0144*/ 	.word	0x00000010
        /*0148*/ 	.short	0x010a
        /*014a*/ 	.byte	0x3f
	.zero		1


	//   ....[13]....
        /*014c*/ 	.word	0x0000e280
        /*0150*/ 	.word	0x00000007
        /*0154*/ 	.word	0x00000038
        /*0158*/ 	.short	0x0101
        /*015a*/ 	.byte	0x3f
	.zero		1


	//   ....[14]....
        /*015c*/ 	.word	0x0000e980
        /*0160*/ 	.word	0x00000005
        /*0164*/ 	.word	0x00000000
        /*0168*/ 	.short	0x010a
        /*016a*/ 	.byte	0x3f
	.zero		1


	//   ....[15]....
        /*016c*/ 	.word	0x0000ea00
        /*0170*/ 	.word	0x0000000f
        /*0174*/ 	.word	0x00000000
        /*0178*/ 	.short	0x010a
        /*017a*/ 	.byte	0x3f
	.zero		1


	//   ....[16]....
        /*017c*/ 	.word	0x0000ea70
        /*0180*/ 	.word	0x00000015
        /*0184*/ 	.word	0x00000000
        /*0188*/ 	.short	0x010a
        /*018a*/ 	.byte	0x3f
	.zero		1


	//   ....[17]....
        /*018c*/ 	.word	0x0000ead0
        /*0190*/ 	.word	0x000000a9
        /*0194*/ 	.word	0x00000000
        /*0198*/ 	.short	0x010a
        /*019a*/ 	.byte	0x3f
	.zero		1


	//   ....[18]....
        /*019c*/ 	.word	0x0000eba0
        /*01a0*/ 	.word	0x00000016
        /*01a4*/ 	.word	0x00000010
        /*01a8*/ 	.short	0x010a
        /*01aa*/ 	.byte	0x3f
	.zero		1


	//   ....[19]....
        /*01ac*/ 	.word	0x0000ec70
        /*01b0*/ 	.word	0x00000005
        /*01b4*/ 	.word	0x00000000
        /*01b8*/ 	.short	0x010a
        /*01ba*/ 	.byte	0x3f
	.zero		1


	//----- nvinfo : EIATTR_NUM_MBARRIERS
	.align		4
.L_28:
        /*01bc*/ 	.byte	0x03, 0x38
        /*01be*/ 	.short	0x0006


	//----- nvinfo : EIATTR_EXIT_INSTR_OFFSETS
	.align		4
        /*01c0*/ 	.byte	0x04, 0x1c
        /*01c2*/ 	.short	(.L_30 - .L_29)


	//   ....[0]....
.L_29:
        /*01c4*/ 	.word	0x00000930


	//   ....[1]....
        /*01c8*/ 	.word	0x00001120


	//   ....[2]....
        /*01cc*/ 	.word	0x0000d520


	//   ....[3]....
        /*01d0*/ 	.word	0x0000da90


	//   ....[4]....
        /*01d4*/ 	.word	0x0000ea50


	//----- nvinfo : EIATTR_MAX_THREADS
	.align		4
.L_30:
        /*01d8*/ 	.byte	0x04, 0x05
        /*01da*/ 	.short	(.L_32 - .L_31)
.L_31:
        /*01dc*/ 	.word	0x00000180
        /*01e0*/ 	.word	0x00000001
        /*01e4*/ 	.word	0x00000001


	//----- nvinfo : EIATTR_CRS_STACK_SIZE
	.align		4
.L_32:
        /*01e8*/ 	.byte	0x04, 0x1e
        /*01ea*/ 	.short	(.L_34 - .L_33)
.L_33:
        /*01ec*/ 	.word	0x00000000


	//----- nvinfo : EIATTR_CBANK_PARAM_SIZE
	.align		4
.L_34:
        /*01f0*/ 	.byte	0x03, 0x19
        /*01f2*/ 	.short	0x0470


	//----- nvinfo : EIATTR_PARAM_CBANK
	.align		4
        /*01f4*/ 	.byte	0x04, 0x0a
        /*01f6*/ 	.short	(.L_36 - .L_35)
	.align		4
.L_35:
        /*01f8*/ 	.word	index@(.nv.constant0._ZN7cutlass13device_kernelINS_4gemm6kernel13GemmUniversalIN4cute5tupleIJiiiiEEENS1_10collective13CollectiveMmaINS1_37MainloopSm90TmaGmmaWarpSpecializedFP8ILi2ENS5_IJNS4_1CILi2EEENSA_ILi1EEESC_EEENS1_35KernelTmaWarpSpecializedCooperativeEEENS5_IJNSA_ILi384EEENSA_ILi48EEENSA_ILi256EEEEEENS_12float_e4m3_tENS5_IJlSC_lEEESK_SL_NS4_8TiledMMAINS4_8MMA_AtomIJNS4_4SM904GMMA30MMA_64x16x32_F32E4M3E4M3_SS_TNILNSP_7ScaleInE1ELSR_1EEEEEENS4_6LayoutISD_NS5_IJSC_NSA_ILi0EEESV_EEEEENS5_IJNS4_10UnderscoreESY_SY_EEEEENS4_13SM90_TMA_LOADENS4_14ComposedLayoutINS4_7SwizzleILi3ELi4ELi3EEENS4_18smem_ptr_flag_bitsILi8EEENSU_INS5_IJNSA_ILi8EEENSA_ILi128EEEEEENS5_IJS18_SC_EEEEEEEvNS4_8identityENS4_23SM90_TMA_LOAD_MULTICASTES1C_vS1D_EENS_8epilogue10collective6detail29Sm90TmaWarpSpecializedAdapterINS1H_15DefaultEpilogueISK_SL_SL_NS1G_6thread17LinearCombinationISK_Li1EffLNS1L_9ScaleType4KindE0ELNS_15FloatRoundStyleE2ESK_EENS1_15EpilogueDefaultEEEEEvvEEEEvNT_6ParamsE)
        /*01fc*/ 	.short	0x0210
        /*01fe*/ 	.short	0x0470


	//----- nvinfo : EIATTR_SW_WAR
	.align		4
.L_36:
        /*0200*/ 	.byte	0x04, 0x36
        /*0202*/ 	.short	(.L_38 - .L_37)
.L_37:
        /*0204*/ 	.word	0x00000008
.L_38:


//--------------------- .nv.callgraph             --------------------------
	.section	.nv.callgraph,"",@"SHT_CUDA_CALLGRAPH"
	.align	4
	.sectionentsize	8
	.align		4
        /*0000*/ 	.word	0x00000000
	.align		4
        /*0004*/ 	.word	0xffffffff
	.align		4
        /*0008*/ 	.word	0x00000000
	.align		4
        /*000c*/ 	.word	0xfffffffe
	.align		4
        /*0010*/ 	.word	0x00000000
	.align		4
        /*0014*/ 	.word	0xfffffffd
	.align		4
        /*0018*/ 	.word	0x00000000
	.align		4
        /*001c*/ 	.word	0xfffffffc


//--------------------- .nv.constant4             --------------------------
	.section	.nv.constant4,"a",@progbits
	.align	8
	.align		8
.nv.constant4:
        /*0000*/ 	.dword	_ZN39_INTERNAL_587d3930_4_k_cu_da957320_62344cuda3std3__45__cpo5beginE
	.align		8
        /*0008*/ 	.dword	_ZN39_INTERNAL_587d3930_4_k_cu_da957320_62344cuda3std3__45__cpo3endE
	.align		8
        /*0010*/ 	.dword	_ZN39_INTERNAL_587d3930_4_k_cu_da957320_62344cuda3std3__45__cpo6cbeginE
	.align		8
        /*0018*/ 	.dword	_ZN39_INTERNAL_587d3930_4_k_cu_da957320_62344cuda3std3__45__cpo4cendE
	.align		8
        /*0020*/ 	.dword	_ZN39_INTERNAL_587d3930_4_k_cu_da957320_62344cuda3std3__441_GLOBAL__N__587d3930_4_k_cu_da957320_62346ignoreE
	.align		8
        /*0028*/ 	.dword	_ZN39_INTERNAL_587d3930_4_k_cu_da957320_62344cuda3std3__419piecewise_constructE
	.align		8
        /*0030*/ 	.dword	_ZN39_INTERNAL_587d3930_4_k_cu_da957320_62344cuda3std3__48in_placeE
	.align		8
        /*0038*/ 	.dword	_ZN39_INTERNAL_587d3930_4_k_cu_da957320_62344cuda3std6ranges3__45__cpo4swapE
	.align		8
        /*0040*/ 	.dword	_ZN39_INTERNAL_587d3930_4_k_cu_da957320_62344cuda3std6ranges3__45__cpo9iter_moveE
	.align		8
        /*0048*/ 	.dword	_ZN39_INTERNAL_587d3930_4_k_cu_da957320_62344cute7productE
	.align		8
        /*0050*/ 	.dword	_ZN39_INTERNAL_587d3930_4_k_cu_da957320_62344cute1_E


//--------------------- .text._ZN7cutlass13device_kernelINS_4gemm6kernel13GemmUniversalIN4cute5tupleIJiiiiEEENS1_10collective13CollectiveMmaINS1_37MainloopSm90TmaGmmaWarpSpecializedFP8ILi2ENS5_IJNS4_1CILi2EEENSA_ILi1EEESC_EEENS1_35KernelTmaWarpSpecializedCooperativeEEENS5_IJNSA_ILi384EEENSA_ILi48EEENSA_ILi256EEEEEENS_12float_e4m3_tENS5_IJlSC_lEEESK_SL_NS4_8TiledMMAINS4_8MMA_AtomIJNS4_4SM904GMMA30MMA_64x16x32_F32E4M3E4M3_SS_TNILNSP_7ScaleInE1ELSR_1EEEEEENS4_6LayoutISD_NS5_IJSC_NSA_ILi0EEESV_EEEEENS5_IJNS4_10UnderscoreESY_SY_EEEEENS4_13SM90_TMA_LOADENS4_14ComposedLayoutINS4_7SwizzleILi3ELi4ELi3EEENS4_18smem_ptr_flag_bitsILi8EEENSU_INS5_IJNSA_ILi8EEENSA_ILi128EEEEEENS5_IJS18_SC_EEEEEEEvNS4_8identityENS4_23SM90_TMA_LOAD_MULTICASTES1C_vS1D_EENS_8epilogue10collective6detail29Sm90TmaWarpSpecializedAdapterINS1H_15DefaultEpilogueISK_SL_SL_NS1G_6thread17LinearCombinationISK_Li1EffLNS1L_9ScaleType4KindE0ELNS_15FloatRoundStyleE2ESK_EENS1_15EpilogueDefaultEEEEEvvEEEEvNT_6ParamsE --------------------------
	.section	.text._ZN7cutlass13device_kernelINS_4gemm6kernel13GemmUniversalIN4cute5tupleIJiiiiEEENS1_10collective13CollectiveMmaINS1_37MainloopSm90TmaGmmaWarpSpecializedFP8ILi2ENS5_IJNS4_1CILi2EEENSA_ILi1EEESC_EEENS1_35KernelTmaWarpSpecializedCooperativeEEENS5_IJNSA_ILi384EEENSA_ILi48EEENSA_ILi256EEEEEENS_12float_e4m3_tENS5_IJlSC_lEEESK_SL_NS4_8TiledMMAINS4_8MMA_AtomIJNS4_4SM904GMMA30MMA_64x16x32_F32E4M3E4M3_SS_TNILNSP_7ScaleInE1ELSR_1EEEEEENS4_6LayoutISD_NS5_IJSC_NSA_ILi0EEESV_EEEEENS5_IJNS4_10UnderscoreESY_SY_EEEEENS4_13SM90_TMA_LOADENS4_14ComposedLayoutINS4_7SwizzleILi3ELi4ELi3EEENS4_18smem_ptr_flag_bitsILi8EEENSU_INS5_IJNSA_ILi8EEENSA_ILi128EEEEEENS5_IJS18_SC_EEEEEEEvNS4_8identityENS4_23SM90_TMA_LOAD_MULTICASTES1C_vS1D_EENS_8epilogue10collective6detail29Sm90TmaWarpSpecializedAdapterINS1H_15DefaultEpilogueISK_SL_SL_NS1G_6thread17LinearCombinationISK_Li1EffLNS1L_9ScaleType4KindE0ELNS_15FloatRoundStyleE2ESK_EENS1_15EpilogueDefaultEEEEEvvEEEEvNT_6ParamsE,"ax",@progbits
	.align	128
.text._ZN7cutlass13device_kernelINS_4gemm6kernel13GemmUniversalIN4cute5tupleIJiiiiEEENS1_10collective13CollectiveMmaINS1_37MainloopSm90TmaGmmaWarpSpecializedFP8ILi2ENS5_IJNS4_1CILi2EEENSA_ILi1EEESC_EEENS1_35KernelTmaWarpSpecializedCooperativeEEENS5_IJNSA_ILi384EEENSA_ILi48EEENSA_ILi256EEEEEENS_12float_e4m3_tENS5_IJlSC_lEEESK_SL_NS4_8TiledMMAINS4_8MMA_AtomIJNS4_4SM904GMMA30MMA_64x16x32_F32E4M3E4M3_SS_TNILNSP_7ScaleInE1ELSR_1EEEEEENS4_6LayoutISD_NS5_IJSC_NSA_ILi0EEESV_EEEEENS5_IJNS4_10UnderscoreESY_SY_EEEEENS4_13SM90_TMA_LOADENS4_14ComposedLayoutINS4_7SwizzleILi3ELi4ELi3EEENS4_18smem_ptr_flag_bitsILi8EEENSU_INS5_IJNSA_ILi8EEENSA_ILi128EEEEEENS5_IJS18_SC_EEEEEEEvNS4_8identityENS4_23SM90_TMA_LOAD_MULTICASTES1C_vS1D_EENS_8epilogue10collective6detail29Sm90TmaWarpSpecializedAdapterINS1H_15DefaultEpilogueISK_SL_SL_NS1G_6thread17LinearCombinationISK_Li1EffLNS1L_9ScaleType4KindE0ELNS_15FloatRoundStyleE2ESK_EENS1_15EpilogueDefaultEEEEEvvEEEEvNT_6ParamsE:
        .type           _ZN7cutlass13device_kernelINS_4gemm6kernel13GemmUniversalIN4cute5tupleIJiiiiEEENS1_10collective13CollectiveMmaINS1_37MainloopSm90TmaGmmaWarpSpecializedFP8ILi2ENS5_IJNS4_1CILi2EEENSA_ILi1EEESC_EEENS1_35KernelTmaWarpSpecializedCooperativeEEENS5_IJNSA_ILi384EEENSA_ILi48EEENSA_ILi256EEEEEENS_12float_e4m3_tENS5_IJlSC_lEEESK_SL_NS4_8TiledMMAINS4_8MMA_AtomIJNS4_4SM904GMMA30MMA_64x16x32_F32E4M3E4M3_SS_TNILNSP_7ScaleInE1ELSR_1EEEEEENS4_6LayoutISD_NS5_IJSC_NSA_ILi0EEESV_EEEEENS5_IJNS4_10UnderscoreESY_SY_EEEEENS4_13SM90_TMA_LOADENS4_14ComposedLayoutINS4_7SwizzleILi3ELi4ELi3EEENS4_18smem_ptr_flag_bitsILi8EEENSU_INS5_IJNSA_ILi8EEENSA_ILi128EEEEEENS5_IJS18_SC_EEEEEEEvNS4_8identityENS4_23SM90_TMA_LOAD_MULTICASTES1C_vS1D_EENS_8epilogue10collective6detail29Sm90TmaWarpSpecializedAdapterINS1H_15DefaultEpilogueISK_SL_SL_NS1G_6thread17LinearCombinationISK_Li1EffLNS1L_9ScaleType4KindE0ELNS_15FloatRoundStyleE2ESK_EENS1_15EpilogueDefaultEEEEEvvEEEEvNT_6ParamsE,@function
        .size           _ZN7cutlass13device_kernelINS_4gemm6kernel13GemmUniversalIN4cute5tupleIJiiiiEEENS1_10collective13CollectiveMmaINS1_37MainloopSm90TmaGmmaWarpSpecializedFP8ILi2ENS5_IJNS4_1CILi2EEENSA_ILi1EEESC_EEENS1_35KernelTmaWarpSpecializedCooperativeEEENS5_IJNSA_ILi384EEENSA_ILi48EEENSA_ILi256EEEEEENS_12float_e4m3_tENS5_IJlSC_lEEESK_SL_NS4_8TiledMMAINS4_8MMA_AtomIJNS4_4SM904GMMA30MMA_64x16x32_F32E4M3E4M3_SS_TNILNSP_7ScaleInE1ELSR_1EEEEEENS4_6LayoutISD_NS5_IJSC_NSA_ILi0EEESV_EEEEENS5_IJNS4_10UnderscoreESY_SY_EEEEENS4_13SM90_TMA_LOADENS4_14ComposedLayoutINS4_7SwizzleILi3ELi4ELi3EEENS4_18smem_ptr_flag_bitsILi8EEENSU_INS5_IJNSA_ILi8EEENSA_ILi128EEEEEENS5_IJS18_SC_EEEEEEEvNS4_8identityENS4_23SM90_TMA_LOAD_MULTICASTES1C_vS1D_EENS_8epilogue10collective6detail29Sm90TmaWarpSpecializedAdapterINS1H_15DefaultEpilogueISK_SL_SL_NS1G_6thread17LinearCombinationISK_Li1EffLNS1L_9ScaleType4KindE0ELNS_15FloatRoundStyleE2ESK_EENS1_15EpilogueDefaultEEEEEvvEEEEvNT_6ParamsE,(.L_x_74 - _ZN7cutlass13device_kernelINS_4gemm6kernel13GemmUniversalIN4cute5tupleIJiiiiEEENS1_10collective13CollectiveMmaINS1_37MainloopSm90TmaGmmaWarpSpecializedFP8ILi2ENS5_IJNS4_1CILi2EEENSA_ILi1EEESC_EEENS1_35KernelTmaWarpSpecializedCooperativeEEENS5_IJNSA_ILi384EEENSA_ILi48EEENSA_ILi256EEEEEENS_12float_e4m3_tENS5_IJlSC_lEEESK_SL_NS4_8TiledMMAINS4_8MMA_AtomIJNS4_4SM904GMMA30MMA_64x16x32_F32E4M3E4M3_SS_TNILNSP_7ScaleInE1ELSR_1EEEEEENS4_6LayoutISD_NS5_IJSC_NSA_ILi0EEESV_EEEEENS5_IJNS4_10UnderscoreESY_SY_EEEEENS4_13SM90_TMA_LOADENS4_14ComposedLayoutINS4_7SwizzleILi3ELi4ELi3EEENS4_18smem_ptr_flag_bitsILi8EEENSU_INS5_IJNSA_ILi8EEENSA_ILi128EEEEEENS5_IJS18_SC_EEEEEEEvNS4_8identityENS4_23SM90_TMA_LOAD_MULTICASTES1C_vS1D_EENS_8epilogue10collective6detail29Sm90TmaWarpSpecializedAdapterINS1H_15DefaultEpilogueISK_SL_SL_NS1G_6thread17LinearCombinationISK_Li1EffLNS1L_9ScaleType4KindE0ELNS_15FloatRoundStyleE2ESK_EENS1_15EpilogueDefaultEEEEEvvEEEEvNT_6ParamsE)
        .other          _ZN7cutlass13device_kernelINS_4gemm6kernel13GemmUniversalIN4cute5tupleIJiiiiEEENS1_10collective13CollectiveMmaINS1_37MainloopSm90TmaGmmaWarpSpecializedFP8ILi2ENS5_IJNS4_1CILi2EEENSA_ILi1EEESC_EEENS1_35KernelTmaWarpSpecializedCooperativeEEENS5_IJNSA_ILi384EEENSA_ILi48EEENSA_ILi256EEEEEENS_12float_e4m3_tENS5_IJlSC_lEEESK_SL_NS4_8TiledMMAINS4_8MMA_AtomIJNS4_4SM904GMMA30MMA_64x16x32_F32E4M3E4M3_SS_TNILNSP_7ScaleInE1ELSR_1EEEEEENS4_6LayoutISD_NS5_IJSC_NSA_ILi0EEESV_EEEEENS5_IJNS4_10UnderscoreESY_SY_EEEEENS4_13SM90_TMA_LOADENS4_14ComposedLayoutINS4_7SwizzleILi3ELi4ELi3EEENS4_18smem_ptr_flag_bitsILi8EEENSU_INS5_IJNSA_ILi8EEENSA_ILi128EEEEEENS5_IJS18_SC_EEEEEEEvNS4_8identityENS4_23SM90_TMA_LOAD_MULTICASTES1C_vS1D_EENS_8epilogue10collective6detail29Sm90TmaWarpSpecializedAdapterINS1H_15DefaultEpilogueISK_SL_SL_NS1G_6thread17LinearCombinationISK_Li1EffLNS1L_9ScaleType4KindE0ELNS_15FloatRoundStyleE2ESK_EENS1_15EpilogueDefaultEEEEEvvEEEEvNT_6ParamsE,@"STO_CUDA_ENTRY STV_DEFAULT"
_ZN7cutlass13device_kernelINS_4gemm6kernel13GemmUniversalIN4cute5tupleIJiiiiEEENS1_10collective13CollectiveMmaINS1_37MainloopSm90TmaGmmaWarpSpecializedFP8ILi2ENS5_IJNS4_1CILi2EEENSA_ILi1EEESC_EEENS1_35KernelTmaWarpSpecializedCooperativeEEENS5_IJNSA_ILi384EEENSA_ILi48EEENSA_ILi256EEEEEENS_12float_e4m3_tENS5_IJlSC_lEEESK_SL_NS4_8TiledMMAINS4_8MMA_AtomIJNS4_4SM904GMMA30MMA_64x16x32_F32E4M3E4M3_SS_TNILNSP_7ScaleInE1ELSR_1EEEEEENS4_6LayoutISD_NS5_IJSC_NSA_ILi0EEESV_EEEEENS5_IJNS4_10UnderscoreESY_SY_EEEEENS4_13SM90_TMA_LOADENS4_14ComposedLayoutINS4_7SwizzleILi3ELi4ELi3EEENS4_18smem_ptr_flag_bitsILi8EEENSU_INS5_IJNSA_ILi8EEENSA_ILi128EEEEEENS5_IJS18_SC_EEEEEEEvNS4_8identityENS4_23SM90_TMA_LOAD_MULTICASTES1C_vS1D_EENS_8epilogue10collective6detail29Sm90TmaWarpSpecializedAdapterINS1H_15DefaultEpilogueISK_SL_SL_NS1G_6thread17LinearCombinationISK_Li1EffLNS1L_9ScaleType4KindE0ELNS_15FloatRoundStyleE2ESK_EENS1_15EpilogueDefaultEEEEEvvEEEEvNT_6ParamsE:
[----:B------:R-:W-:Y:S01]  /*0000*/  LDC R1, c[0x0][0x28] ;  /* 0x00000a00ff017b82 */ /* 0x000fe20000000800 */
[----:B------:R-:W0:Y:S01]  /*0010*/  S2R R4, SR_TID.X ;  /* 0x0000000000047919 */ /* 0x000e220000002100 */
[----:B------:R-:W-:Y:S01]  /*0020*/  ELECT P0, URZ, PT ;  /* 0x00000000003f782f */ /* 0x000fe20003800000 */
[----:B------:R-:W-:Y:S01]  /*0030*/  BSSY B0, `(.L_x_0) ;  /* 0x000000f000007945 */ /* 0x000fe20003800000 */
[--C-:B0-----:R-:W-:Y:S02]  /*0040*/  SHF.R.U32.HI R0, RZ, 0x5, R4.reuse ;  /* 0x00000005ff007819 */ /* 0x101fe40000011604 */
[----:B------:R-:W-:-:S03]  /*0050*/  SHF.R.U32.HI R2, RZ, 0x7, R4 ;  /* 0x00000007ff027819 */ /* 0x000fc60000011604 */
[----:B------:R-:W0:Y:S04]  /*0060*/  SHFL.IDX PT, R6, R0, RZ, 0x1f ;  /* 0x00001fff00067589 */ /* 0x000e2800000e0000 */
[----:B------:R-:W1:Y:S01]  /*0070*/  SHFL.IDX PT, R2, R2, RZ, 0x1f ;  /* 0x00001fff02027589 */ /* 0x000e6200000e0000 */
[----:B0-----:R-:W-:-:S13]  /*0080*/  ISETP.NE.OR P0, PT, R6, RZ, !P0 ;  /* 0x000000ff0600720c */ /* 0x001fda0004705670 */
[----:B-1----:R-:W-:Y:S05]  /*0090*/  @P0 BRA `(.L_x_1) ;  /* 0x0000000000200947 */ /* 0x002fea0003800000 */
[----:B------:R-:W-:Y:S02]  /*00a0*/  ULDC.64 UR4, c[0x0][0x198] ;  /* 0x0000660000047ab9 */ /* 0x000fe40000000a00 */
[----:B------:R-:W-:Y:S02]  /*00b0*/  UIADD3 UR6, UP0, UR4, 0xf0, URZ ;  /* 0x000000f004067890 */ /* 0x000fe4000ff1e03f */
[----:B------:R-:W-:Y:S02]  /*00c0*/  UIADD3 UR4, UP1, UR4, 0x1f0, URZ ;  /* 0x000001f004047890 */ /* 0x000fe4000ff3e03f */
[----:B------:R-:W-:Y:S02]  /*00d0*/  UIADD3.X UR7, URZ, UR5, URZ, UP0, !UPT ;  /* 0x000000053f077290 */ /* 0x000fe400087fe43f */
[----:B------:R-:W-:-:S07]  /*00e0*/  UIADD3.X UR5, URZ, UR5, URZ, UP1, !UPT ;  /* 0x000000053f057290 */ /* 0x000fce0008ffe43f */
[----:B------:R0:W-:Y:S02]  /*00f0*/  UTMACCTL.PF [UR6] ;  /* 0x00000000060079b9 */ /* 0x0001e40008040000 */
[----:B------:R0:W-:Y:S02]  /*0100*/  UTMACCTL.PF [UR4] ;  /* 0x00000000040079b9 */ /* 0x0001e40008040000 */
[----:B0-----:R-:W-:Y:S01]  /*0110*/  NOP ;  /* 0x0000000000007918 */ /* 0x001fe20000000000 */
.L_x_1:
[----:B------:R-:W-:Y:S05]  /*0120*/  BSYNC B0 ;  /* 0x0000000000007941 */ /* 0x000fea0003800000 */
.L_x_0:
[----:B------:R-:W0:Y:S02]  /*0130*/  SHFL.IDX PT, R3, R0, RZ, 0x1f ;  /* 0x00001fff00037589 */ /* 0x000e2400000e0000 */
[----:B0-----:R-:W-:-:S13]  /*0140*/  ISETP.NE.AND P0, PT, R3, RZ, PT ;  /* 0x000000ff0300720c */ /* 0x001fda0003f05270 */
[----:B------:R-:W-:Y:S05]  /*0150*/  @P0 BRA `(.L_x_2) ;  /* 0x0000000000480947 */ /* 0x000fea0003800000 */
[----:B------:R-:W0:Y:S01]  /*0160*/  S2UR UR8, SR_CgaCtaId ;  /* 0x00000000000879c3 */ /* 0x000e220000008800 */
[----:B------:R-:W-:Y:S01]  /*0170*/  UMOV UR4, 0x400 ;  /* 0x0000040000047882 */ /* 0x000fe20000000000 */
[----:B------:R-:W-:Y:S01]  /*0180*/  UMOV UR5, 0x1 ;  /* 0x0000000100057882 */ /* 0x000fe20000000000 */
[----:B------:R-:W-:Y:S01]  /*0190*/  UMOV UR6, 0x4 ;  /* 0x0000000400067882 */ /* 0x000fe20000000000 */
[----:B------:R-:W-:Y:S01]  /*01a0*/  ELECT P0, URZ, PT ;  /* 0x00000000003f782f */ /* 0x000fe20003800000 */
[----:B------:R-:W-:-:S04]  /*01b0*/  UIADD3 UR6, -UR6, 0x100000, URZ ;  /* 0x0010000006067890 */ /* 0x000fc8000fffe13f */
[----:B------:R-:W-:Y:S02]  /*01c0*/  USHF.L.U32 UR7, UR6, 0xb, URZ ;  /* 0x0000000b06077899 */ /* 0x000fe4000800063f */
[----:B------:R-:W-:Y:S02]  /*01d0*/  USHF.L.U32 UR6, UR6, 0x1, URZ ;  /* 0x0000000106067899 */ /* 0x000fe4000800063f */
[----:B0-----:R-:W-:Y:S02]  /*01e0*/  ULEA UR8, UR8, UR4, 0x18 ;  /* 0x0000000408087291 */ /* 0x001fe4000f8ec03f */
[----:B------:R-:W-:-:S04]  /*01f0*/  UIADD3 UR4, -UR5, 0x100000, URZ ;  /* 0x0010000005047890 */ /* 0x000fc8000fffe13f */
[----:B------:R-:W-:Y:S02]  /*0200*/  USHF.L.U32 UR5, UR4, 0xb, URZ ;  /* 0x0000000b04057899 */ /* 0x000fe4000800063f */
[----:B------:R-:W-:Y:S01]  /*0210*/  USHF.L.U32 UR4, UR4, 0x1, URZ ;  /* 0x0000000104047899 */ /* 0x000fe2000800063f */
[----:B------:R-:W0:Y:S11]  /*0220*/  FENCE.VIEW.ASYNC.S ;  /* 0x00000000000073c6 */ /* 0x000e360000000000 */
[----:B0-----:R0:W1:Y:S01]  /*0230*/  SYNCS.EXCH.64 URZ, [UR8], UR4 ;  /* 0x00000004083f75b2 */ /* 0x0010620008000100 */
[----:B------:R0:W2:Y:S01]  /*0240*/  SYNCS.EXCH.64 URZ, [UR8+0x10], UR6 ;  /* 0x00001006083f75b2 */ /* 0x0000a20008000100 */
[----:B------:R0:W3:Y:S01]  /*0250*/  SYNCS.EXCH.64 URZ, [UR8+0x8], UR4 ;  /* 0x00000804083f75b2 */ /* 0x0000e20008000100 */
[----:B------:R0:W4:Y:S01]  /*0260*/  SYNCS.EXCH.64 URZ, [UR8+0x18], UR6 ;  /* 0x00001806083f75b2 */ /* 0x0001220008000100 */
[----:B------:R-:W-:Y:S01]  /*0270*/  NOP ;  /* 0x0000000000007918 */ /* 0x000fe20000000000 */
.L_x_2:
[----:B------:R-:W-:Y:S01]  /*0280*/  SHF.R.S32.HI R5, RZ, 0x1f, R4 ;  /* 0x0000001fff057819 */ /* 0x000fe20000011404 */
[----:B------:R-:W5:Y:S01]  /*0290*/  SHFL.IDX PT, R0, R0, RZ, 0x1f ;  /* 0x00001fff00007589 */ /* 0x000f6200000e0000 */
[----:B0-----:R-:W0:Y:S01]  /*02a0*/  S2UR UR8, SR_CTAID.X ;  /* 0x00000000000879c3 */ /* 0x001e220000002500 */
[----:B------:R-:W-:Y:S02]  /*02b0*/  ELECT P0, URZ, PT ;  /* 0x00000000003f782f */ /* 0x000fe40003800000 */
[----:B------:R-:W-:Y:S01]  /*02c0*/  LEA.HI R5, R5, R4, RZ, 0x7 ;  /* 0x0000000405057211 */ /* 0x000fe200078f38ff */
[----:B------:R-:W1:Y:S01]  /*02d0*/  S2R R12, SR_CTAID.Y ;  /* 0x00000000000c7919 */ /* 0x000e620000002600 */
[----:B------:R-:W-:Y:S01]  /*02e0*/  ULDC UR4, c[0x0][0x150] ;  /* 0x0000540000047ab9 */ /* 0x000fe20000000800 */
[----:B------:R-:W-:Y:S01]  /*02f0*/  NOP ;  /* 0x0000000000007918 */ /* 0x000fe20000000000 */
[----:B------:R-:W-:Y:S01]  /*0300*/  LOP3.LUT R5, R5, 0xffffff80, RZ, 0xc0, !PT ;  /* 0xffffff8005057812 */ /* 0x000fe200078ec0ff */
[----:B------:R-:W-:Y:S01]  /*0310*/  NOP ;  /* 0x0000000000007918 */ /* 0x000fe20000000000 */
[----:B------:R-:W2:Y:S01]  /*0320*/  LDC R11, c[0x0][0x144] ;  /* 0x00005100ff0b7b82 */ /* 0x000ea20000000800 */
[----:B------:R-:W-:-:S02]  /*0330*/  ISETP.NE.AND P3, PT, R2, RZ, PT ;  /* 0x000000ff0200720c */ /* 0x000fc40003f65270 */
[----:B------:R-:W-:-:S05]  /*0340*/  IMAD.IADD R5, R4, 0x1, -R5 ;  /* 0x0000000104057824 */ /* 0x000fca00078e0a05 */
[----:B------:R-:W-:Y:S01]  /*0350*/  SHF.R.S32.HI R8, RZ, 0x1f, R5 ;  /* 0x0000001fff087819 */ /* 0x000fe20000011405 */
[----:B------:R-:W3:Y:S03]  /*0360*/  LDC R10, c[0x0][0x140] ;  /* 0x00005000ff0a7b82 */ /* 0x000ee60000000800 */
[----:B------:R-:W-:Y:S02]  /*0370*/  LEA.HI R8, R8, R5, RZ, 0x3 ;  /* 0x0000000508087211 */ /* 0x000fe400078f18ff */
[----:B-----5:R-:W-:Y:S02]  /*0380*/  ISETP.NE.OR P0, PT, R0, RZ, !P0 ;  /* 0x000000ff0000720c */ /* 0x020fe40004705670 */
[--C-:B------:R-:W-:Y:S01]  /*0390*/  SHF.R.S32.HI R0, RZ, 0x3, R8.reuse ;  /* 0x00000003ff007819 */ /* 0x100fe20000011408 */
[----:B------:R-:W5:Y:S01]  /*03a0*/  LDC R15, c[0x0][0x148] ;  /* 0x00005200ff0f7b82 */ /* 0x000f620000000800 */
[----:B------:R-:W-:-:S02]  /*03b0*/  SHF.R.S32.HI R7, RZ, 0x1f, R8 ;  /* 0x0000001fff077819 */ /* 0x000fc40000011408 */
[----:B------:R-:W-:Y:S02]  /*03c0*/  SHF.R.S32.HI R8, RZ, 0x1f, R3 ;  /* 0x0000001fff087819 */ /* 0x000fe40000011403 */
[----:B0-----:R-:W-:Y:S02]  /*03d0*/  I2FP.F32.U32 R9, UR8 ;  /* 0x0000000800097c45 */ /* 0x001fe40008201000 */
[----:B------:R-:W-:Y:S02]  /*03e0*/  LEA.HI R7, R7, R0, RZ, 0x2 ;  /* 0x0000000007077211 */ /* 0x000fe400078f10ff */
[----:B------:R-:W-:Y:S01]  /*03f0*/  LEA.HI R8, R8, R3, RZ, 0x2 ;  /* 0x0000000308087211 */ /* 0x000fe200078f10ff */
[----:B------:R-:W-:Y:S01]  /*0400*/  FMUL R9, R9, UR4 ;  /* 0x0000000409097c20 */ /* 0x000fe20008400000 */
[----:B------:R-:W-:Y:S01]  /*0410*/  LOP3.LUT R7, R7, 0xfffffffc, RZ, 0xc0, !PT ;  /* 0xfffffffc07077812 */ /* 0x000fe200078ec0ff */
[----:B------:R-:W-:Y:S01]  /*0420*/  VOTEU.ALL UP0, P0 ;  /* 0x00000000003f7886 */ /* 0x000fe20000000000 */
[----:B------:R-:W-:Y:S01]  /*0430*/  LOP3.LUT R8, R8, 0x3ffffffc, RZ, 0xc0, !PT ;  /* 0x3ffffffc08087812 */ /* 0x000fe200078ec0ff */
[----:B------:R-:W-:Y:S01]  /*0440*/  ULDC UR4, c[0x0][0x154] ;  /* 0x0000550000047ab9 */ /* 0x000fe20000000800 */
[----:B---3--:R-:W-:Y:S01]  /*0450*/  ISETP.EQ.U32.AND P2, PT, R10, 0x1, PT ;  /* 0x000000010a00780c */ /* 0x008fe20003f42070 */
[----:B------:R-:W0:Y:S01]  /*0460*/  F2I.U32.TRUNC.NTZ R9, R9 ;  /* 0x0000000900097305 */ /* 0x000e22000020f000 */
[----:B------:R-:W-:Y:S01]  /*0470*/  IMAD.IADD R7, R0, 0x1, -R7 ;  /* 0x0000000100077824 */ /* 0x000fe200078e0a07 */
[----:B------:R-:W3:Y:S01]  /*0480*/  @!UP0 S2UR UR7, SR_CgaCtaId ;  /* 0x00000000000789c3 */ /* 0x000ee20000008800 */
[----:B------:R-:W-:Y:S01]  /*0490*/  IMAD.IADD R8, R3, 0x1, -R8 ;  /* 0x0000000103087824 */ /* 0x000fe200078e0a08 */
[----:B-1----:R-:W-:Y:S01]  /*04a0*/  I2FP.F32.U32 R3, R12 ;  /* 0x0000000c00037245 */ /* 0x002fe20000201000 */
[----:B------:R-:W-:Y:S01]  /*04b0*/  @!UP0 UMOV UR6, 0x400 ;  /* 0x0000040000068882 */ /* 0x000fe20000000000 */
[----:B------:R-:W-:Y:S01]  /*04c0*/  VOTEU.ALL UP1, P0 ;  /* 0x00000000003f7886 */ /* 0x000fe20000020000 */
[----:B------:R-:W-:-:S02]  /*04d0*/  IMAD R7, R8, 0x4, R7 ;  /* 0x0000000408077824 */ /* 0x000fc400078e0207 */
[----:B------:R-:W-:Y:S01]  /*04e0*/  FMUL R8, R3, UR4 ;  /* 0x0000000403087c20 */ /* 0x000fe20008400000 */
[----:B------:R-:W-:Y:S01]  /*04f0*/  SHF.R.S32.HI R3, RZ, 0x1f, R6 ;  /* 0x0000001fff037819 */ /* 0x000fe20000011406 */
[----:B------:R-:W-:Y:S01]  /*0500*/  UMOV UR4, 0x20 ;  /* 0x0000002000047882 */ /* 0x000fe20000000000 */
[----:B------:R-:W-:Y:S01]  /*0510*/  LEA.HI R0, R7, R7, RZ, 0x1 ;  /* 0x0000000707007211 */ /* 0x000fe200078f08ff */
[----:B------:R-:W-:-:S04]  /*0520*/  @!UP0 UIADD3 UR4, -UR4, 0x100000, URZ ;  /* 0x0010000004048890 */ /* 0x000fc8000fffe13f */
[----:B------:R-:W-:Y:S02]  /*0530*/  @!UP0 USHF.L.U32 UR5, UR4, 0xb, URZ ;  /* 0x0000000b04058899 */ /* 0x000fe4000800063f */
[----:B------:R-:W-:Y:S01]  /*0540*/  @!UP0 USHF.L.U32 UR4, UR4, 0x1, URZ ;  /* 0x0000000104048899 */ /* 0x000fe2000800063f */
[----:B------:R-:W-:Y:S01]  /*0550*/  LEA.HI R3, R3, R6, RZ, 0x2 ;  /* 0x0000000603037211 */ /* 0x000fe200078f10ff */
[----:B0-----:R-:W-:Y:S01]  /*0560*/  IMAD.MOV R14, RZ, RZ, -R9 ;  /* 0x000000ffff0e7224 */ /* 0x001fe200078e0a09 */
[----:B------:R-:W-:Y:S01]  /*0570*/  LOP3.LUT R0, R0, 0xfffffffe, RZ, 0xc0, !PT ;  /* 0xfffffffe00007812 */ /* 0x000fe200078ec0ff */
[----:B------:R-:W0:Y:S01]  /*0580*/  F2I.U32.TRUNC.NTZ R8, R8 ;  /* 0x0000000800087305 */ /* 0x000e22000020f000 */
[----:B------:R-:W-:Y:S01]  /*0590*/  LOP3.LUT R3, R3, 0xfffffffc, RZ, 0xc0, !PT ;  /* 0xfffffffc03037812 */ /* 0x000fe200078ec0ff */
[----:B--2---:R-:W-:Y:S02]  /*05a0*/  IMAD R11, R11, R14, UR8 ;  /* 0x000000080b0b7e24 */ /* 0x004fe4000f8e020e */
[----:B------:R-:W-:-:S02]  /*05b0*/  IMAD.IADD R0, R7, 0x1, -R0 ;  /* 0x0000000107007824 */ /* 0x000fc400078e0a00 */
[----:B------:R-:W-:Y:S02]  /*05c0*/  IMAD.IADD R6, R6, 0x1, -R3 ;  /* 0x0000000106067824 */ /* 0x000fe400078e0a03 */
[----:B------:R-:W-:Y:S01]  /*05d0*/  VIADD R14, R2, 0xffffffff ;  /* 0xffffffff020e7836 */ /* 0x000fe20000000000 */
[----:B------:R-:W-:Y:S01]  /*05e0*/  ISETP.NE.AND P4, PT, R0, R11, PT ;  /* 0x0000000b0000720c */ /* 0x000fe20003f85270 */
[----:B------:R-:W-:Y:S01]  /*05f0*/  IMAD.SHL.U32 R0, R7, 0x4, RZ ;  /* 0x0000000407007824 */ /* 0x000fe200078e00ff */
[----:B---3--:R-:W-:Y:S01]  /*0600*/  @!UP0 ULEA UR6, UR7, UR6, 0x18 ;  /* 0x0000000607068291 */ /* 0x008fe2000f8ec03f */
[C---:B------:R-:W-:Y:S01]  /*0610*/  ISETP.NE.AND P1, PT, R6.reuse, 0x3, PT ;  /* 0x000000030600780c */ /* 0x040fe20003f25270 */
[----:B------:R-:W-:Y:S01]  /*0620*/  VOTEU.ALL UP0, P0 ;  /* 0x00000000003f7886 */ /* 0x000fe20000000000 */
[----:B------:R-:W-:Y:S01]  /*0630*/  LOP3.LUT P0, RZ, R5, 0x7, RZ, 0xc0, !PT ;  /* 0x0000000705ff7812 */ /* 0x000fe2000780c0ff */
[----:B0-----:R-:W-:Y:S01]  /*0640*/  IMAD.MOV R20, RZ, RZ, -R8 ;  /* 0x000000ffff147224 */ /* 0x001fe200078e0a08 */
[----:B------:R-:W-:Y:S01]  /*0650*/  LOP3.LUT R9, R7, 0xc, R0, 0x78, !PT ;  /* 0x0000000c07097812 */ /* 0x000fe200078e7800 */
[----:B------:R-:W-:Y:S01]  /*0660*/  IMAD.MOV.U32 R8, RZ, RZ, 0x1 ;  /* 0x00000001ff087424 */ /* 0x000fe200078e00ff */
[----:B------:R-:W-:Y:S01]  /*0670*/  ISETP.EQ.OR P1, PT, R6, RZ, !P1 ;  /* 0x000000ff0600720c */ /* 0x000fe20004f22670 */
[----:B-----5:R-:W-:Y:S01]  /*0680*/  IMAD R3, R15, R20, R12 ;  /* 0x000000140f037224 */ /* 0x020fe200078e020c */
[----:B------:R-:W-:-:S02]  /*0690*/  ISETP.LT.U32.AND P0, PT, R9, 0x2, !P0 ;  /* 0x000000020900780c */ /* 0x000fc40004701070 */
[----:B------:R-:W-:Y:S01]  /*06a0*/  @P4 LEA.HI R0, R9, R9, RZ, 0x1 ;  /* 0x0000000909004211 */ /* 0x000fe200078f08ff */
[----:B------:R-:W0:Y:S02]  /*06b0*/  FENCE.VIEW.ASYNC.S ;  /* 0x00000000000073c6 */ /* 0x000e240000000000 */
[----:B0-----:R0:W1:Y:S01]  /*06c0*/  @!UP0 SYNCS.EXCH.64 URZ, [UR6+0x30], UR4 ;  /* 0x00003004063f85b2 */ /* 0x0010620008000100 */
[----:B------:R-:W-:Y:S02]  /*06d0*/  ISETP.EQ.AND P1, PT, R2, RZ, P1 ;  /* 0x000000ff0200720c */ /* 0x000fe40000f22270 */
[----:B------:R-:W-:Y:S02]  /*06e0*/  @P4 SHF.R.S32.HI R0, RZ, 0x1, R0 ;  /* 0x00000001ff004819 */ /* 0x000fe40000011400 */
[----:B------:R-:W-:Y:S02]  /*06f0*/  ISETP.GE.U32.AND P6, PT, R14, 0x2, PT ;  /* 0x000000020e00780c */ /* 0x000fe40003fc6070 */
[----:B------:R-:W-:-:S02]  /*0700*/  @P4 ISETP.NE.AND P5, PT, R0, R3, PT ;  /* 0x000000030000420c */ /* 0x000fc40003fa5270 */
[----:B------:R-:W-:Y:S02]  /*0710*/  SEL R3, RZ, 0x1, !P0 ;  /* 0x00000001ff037807 */ /* 0x000fe40004000000 */
[----:B------:R-:W-:Y:S02]  /*0720*/  @P4 SEL R8, RZ, 0x1, P5 ;  /* 0x00000001ff084807 */ /* 0x000fe40002800000 */
[----:B------:R-:W-:Y:S02]  /*0730*/  SEL R5, RZ, 0x1, !P1 ;  /* 0x00000001ff057807 */ /* 0x000fe40004800000 */
[----:B------:R-:W-:Y:S01]  /*0740*/  LOP3.LUT R8, R8, R3, RZ, 0xc0, !PT ;  /* 0x0000000308087212 */ /* 0x000fe200078ec0ff */
[----:B------:R0:W2:Y:S01]  /*0750*/  @!UP1 SYNCS.EXCH.64 URZ, [UR6+0x38], UR4 ;  /* 0x00003804063f95b2 */ /* 0x0000a20008000100 */
[----:B------:R-:W-:Y:S01]  /*0760*/  SEL R5, R5, 0x2, P6 ;  /* 0x0000000205057807 */ /* 0x000fe20003000000 */
[----:B------:R-:W-:Y:S01]  /*0770*/  NOP ;  /* 0x0000000000007918 */ /* 0x000fe20000000000 */
[----:B------:R-:W-:Y:S05]  /*0780*/  @!P2 BRA `(.L_x_3) ;  /* 0x000000000008a947 */ /* 0x000fea0003800000 */
[----:B-12-4-:R-:W-:Y:S01]  /*0790*/  UCGABAR_ARV ;  /* 0x00000000000079c7 */ /* 0x016fe20008000000 */
[----:B------:R-:W-:Y:S05]  /*07a0*/  BRA `(.L_x_4) ;  /* 0x0000000000047947 */ /* 0x000fea0003800000 */
.L_x_3:
[----:B-12-4-:R-:W-:Y:S01]  /*07b0*/  NOP ;  /* 0x0000000000007918 */ /* 0x016fe20000000000 */
.L_x_4:
[----:B------:R-:W1:Y:S01]  /*07c0*/  LDC R0, c[0x0][0x65c] ;  /* 0x00019700ff007b82 */ /* 0x000e620000000800 */
[----:B------:R-:W-:Y:S01]  /*07d0*/  IMAD.U32 R2, RZ, RZ, UR8 ;  /* 0x00000008ff027e24 */ /* 0x000fe2000f8e00ff */
[----:B------:R-:W-:Y:S01]  /*07e0*/  LOP3.LUT R10, R10, 0xffbfffff, RZ, 0xc0, !PT ;  /* 0xffbfffff0a0a7812 */ /* 0x000fe200078ec0ff */
[----:B------:R-:W-:Y:S01]  /*07f0*/  IMAD.MOV.U32 R3, RZ, RZ, RZ ;  /* 0x000000ffff037224 */ /* 0x000fe200078e00ff */
[----:B-1----:R-:W-:-:S13]  /*0800*/  ISETP.NE.AND P1, PT, R0, 0x1, PT ;  /* 0x000000010000780c */ /* 0x002fda0003f25270 */
[----:B------:R-:W1:Y:S01]  /*0810*/  @P1 LDC R19, c[0x0][0x10] ;  /* 0x00000400ff131b82 */ /* 0x000e620000000800 */
[----:B------:R-:W-:Y:S01]  /*0820*/  @P1 IMAD.MOV.U32 R13, RZ, RZ, RZ ;  /* 0x000000ffff0d1224 */ /* 0x000fe200078e00ff */
[----:B------:R-:W-:Y:S01]  /*0830*/  @P1 LOP3.LUT R10, R10, 0x400000, RZ, 0xfc, !PT ;  /* 0x004000000a0a1812 */ /* 0x000fe200078efcff */
[----:B------:R-:W-:-:S05]  /*0840*/  @P1 IMAD.MOV.U32 R7, RZ, RZ, RZ ;  /* 0x000000ffff071224 */ /* 0x000fca00078e00ff */
[----:B------:R-:W2:Y:S01]  /*0850*/  @!P1 LDC R17, c[0x0][0xc] ;  /* 0x00000300ff119b82 */ /* 0x000ea20000000800 */
[----:B-1----:R-:W-:-:S04]  /*0860*/  @P1 IMAD.WIDE.U32 R18, R19, UR8, R12 ;  /* 0x0000000813121c25 */ /* 0x002fc8000f8e000c */
[----:B--2---:R-:W-:-:S04]  /*0870*/  @!P1 IMAD.WIDE.U32 R16, R12, R17, R2 ;  /* 0x000000110c109225 */ /* 0x004fc800078e0002 */
[----:B------:R-:W-:Y:S02]  /*0880*/  @P1 IMAD.MOV.U32 R2, RZ, RZ, R18 ;  /* 0x000000ffff021224 */ /* 0x000fe400078e0012 */
[----:B------:R-:W-:Y:S02]  /*0890*/  @P1 IMAD.IADD R3, R19, 0x1, R7 ;  /* 0x0000000113031824 */ /* 0x000fe400078e0207 */
[----:B------:R-:W-:Y:S02]  /*08a0*/  @!P1 IMAD.MOV.U32 R2, RZ, RZ, R16 ;  /* 0x000000ffff029224 */ /* 0x000fe400078e0010 */
[----:B------:R-:W-:Y:S01]  /*08b0*/  @!P1 IMAD.MOV.U32 R3, RZ, RZ, R17 ;  /* 0x000000ffff039224 */ /* 0x000fe200078e0011 */
[----:B------:R-:W-:Y:S06]  /*08c0*/  @!P2 BRA `(.L_x_5) ;  /* 0x00000000000ca947 */ /* 0x000fec0003800000 */
[----:B------:R-:W-:Y:S01]  /*08d0*/  UCGABAR_WAIT ;  /* 0x0000000000007dc7 */ /* 0x000fe20008000000 */
[----:B------:R-:W-:Y:S01]  /*08e0*/  CCTL.IVALL ;  /* 0x00000000ff00798f */ /* 0x000fe20002000000 */
[----:B------:R-:W-:Y:S05]  /*08f0*/  BRA `(.L_x_6) ;  /* 0x0000000000047947 */ /* 0x000fea0003800000 */
.L_x_5:
[----:B------:R-:W-:Y:S06]  /*0900*/  BAR.SYNC.DEFER_BLOCKING 0x0 ;  /* 0x0000000000007b1d */ /* 0x000fec0000010000 */
.L_x_6:
[----:B------:R-:W-:Y:S05]  /*0910*/  @!P3 BRA `(.L_x_7) ;  /* 0x000000cc0004b947 */ /* 0x000fea0003800000 */
[----:B------:R-:W-:-:S13]  /*0920*/  ISETP.GT.U32.AND P0, PT, R14, 0x1, PT ;  /* 0x000000010e00780c */ /* 0x000fda0003f04070 */
[----:B0-----:R-:W-:Y:S05]  /*0930*/  @P0 EXIT ;  /* 0x000000000000094d */ /* 0x001fea0003800000 */
[----:B------:R-:W-:Y:S01]  /*0940*/  ULDC.64 UR4, c[0x0][0x650] ;  /* 0x0001940000047ab9 */ /* 0x000fe20000000a00 */
[----:B------:R-:W-:Y:S01]  /*0950*/  PRMT R14, RZ, 0x7610, R14 ;  /* 0x00007610ff0e7816 */ /* 0x000fe2000000000e */
[----:B------:R-:W-:Y:S01]  /*0960*/  IMAD.MOV.U32 R7, RZ, RZ, -0x1 ;  /* 0xffffffffff077424 */ /* 0x000fe200078e00ff */
[----:B------:R-:W-:Y:S01]  /*0970*/  ISETP.GE.U32.AND P0, PT, R2, UR4, PT ;  /* 0x0000000402007c0c */ /* 0x000fe2000bf06070 */
[----:B------:R-:W-:Y:S02]  /*0980*/  IMAD.MOV.U32 R165, RZ, RZ, -0x1 ;  /* 0xffffffffffa57424 */ /* 0x000fe400078e00ff */
[----:B------:R-:W-:Y:S01]  /*0990*/  IMAD.MOV.U32 R6, RZ, RZ, -0x1 ;  /* 0xffffffffff067424 */ /* 0x000fe200078e00ff */
[----:B------:R-:W-:-:S13]  /*09a0*/  ISETP.GE.U32.AND.EX P0, PT, R3, UR5, PT, P0 ;  /* 0x0000000503007c0c */ /* 0x000fda000bf06100 */
[----:B------:R-:W-:Y:S05]  /*09b0*/  @P0 BRA `(.L_x_8) ;  /* 0x0000000400280947 */ /* 0x000fea0003800000 */
[----:B------:R-:W0:Y:S01]  /*09c0*/  LDC.64 R22, c[0x0][0x628] ;  /* 0x00018a00ff167b82 */ /* 0x000e220000000a00 */
[----:B------:R-:W-:Y:S02]  /*09d0*/  IMAD.MOV.U32 R6, RZ, RZ, R2 ;  /* 0x000000ffff067224 */ /* 0x000fe400078e0002 */
[----:B------:R-:W-:-:S05]  /*09e0*/  IMAD.MOV.U32 R7, RZ, RZ, R3 ;  /* 0x000000ffff077224 */ /* 0x000fca00078e0003 */
[----:B------:R-:W1:Y:S08]  /*09f0*/  LDC R14, c[0x0][0x630] ;  /* 0x00018c00ff0e7b82 */ /* 0x000e700000000800 */
[----:B------:R-:W2:Y:S01]  /*0a00*/  LDC.64 R24, c[0x0][0x620] ;  /* 0x00018800ff187b82 */ /* 0x000ea20000000a00 */
[----:B0-----:R-:W-:-:S04]  /*0a10*/  ISETP.NE.U32.AND P0, PT, R22, RZ, PT ;  /* 0x000000ff1600720c */ /* 0x001fc80003f05070 */
[----:B------:R-:W-:-:S13]  /*0a20*/  ISETP.NE.AND.EX P0, PT, R23, RZ, PT, P0 ;  /* 0x000000ff1700720c */ /* 0x000fda0003f05300 */
[----:B-12---:R-:W-:Y:S05]  /*0a30*/  @!P0 BRA `(.L_x_9) ;  /* 0x0000000000288947 */ /* 0x006fea0003800000 */
[----:B------:R-:W0:Y:S02]  /*0a40*/  LDC R19, c[0x0][0x634] ;  /* 0x00018d00ff137b82 */ /* 0x000e240000000800 */
[----:B0-----:R-:W-:-:S05]  /*0a50*/  IADD3 R19, P0, R2, R19, RZ ;  /* 0x0000001302137210 */ /* 0x001fca0007f1e0ff */
[----:B------:R-:W-:-:S04]  /*0a60*/  IMAD.X R21, RZ, RZ, R3, P0 ;  /* 0x000000ffff157224 */ /* 0x000fc800000e0603 */
[----:B------:R-:W-:-:S04]  /*0a70*/  IMAD.WIDE.U32 R6, R21, R22, RZ ;  /* 0x0000001615067225 */ /* 0x000fc800078e00ff */
[----:B------:R-:W-:-:S04]  /*0a80*/  IMAD.WIDE.U32 R16, P0, R19, R23, R6 ;  /* 0x0000001713107225 */ /* 0x000fc80007800006 */
[----:B------:R-:W-:-:S04]  /*0a90*/  IMAD.WIDE.U32 R6, R19, R22, RZ ;  /* 0x0000001613067225 */ /* 0x000fc800078e00ff */
[----:B------:R-:W-:Y:S01]  /*0aa0*/  IMAD.X R19, RZ, RZ, RZ, P0 ;  /* 0x000000ffff137224 */ /* 0x000fe200000e06ff */
[----:B------:R-:W-:Y:S01]  /*0ab0*/  IADD3 RZ, P0, R7, R16, RZ ;  /* 0x0000001007ff7210 */ /* 0x000fe20007f1e0ff */
[----:B------:R-:W-:-:S04]  /*0ac0*/  IMAD.MOV.U32 R18, RZ, RZ, R17 ;  /* 0x000000ffff127224 */ /* 0x000fc800078e0011 */
[----:B------:R-:W-:-:S08]  /*0ad0*/  IMAD.WIDE.U32.X R6, R21, R23, R18, P0 ;  /* 0x0000001715067225 */ /* 0x000fd000000e0412 */
.L_x_9:
[----:B------:R-:W0:Y:S01]  /*0ae0*/  LDC.64 R28, c[0x0][0x640] ;  /* 0x00019000ff1c7b82 */ /* 0x000e220000000a00 */
[-CC-:B------:R-:W-:Y:S02]  /*0af0*/  SHF.R.U64 R27, R6, R14.reuse, R7.reuse ;  /* 0x0000000e061b7219 */ /* 0x180fe40000001207 */
[----:B------:R-:W-:Y:S02]  /*0b00*/  SHF.R.U32.HI R6, RZ, R14, R7 ;  /* 0x0000000eff067219 */ /* 0x000fe40000011607 */
[----:B------:R-:W-:-:S03]  /*0b10*/  IADD3 R13, P0, RZ, -R27, RZ ;  /* 0x8000001bff0d7210 */ /* 0x000fc60007f1e0ff */
[----:B------:R-:W1:Y:S02]  /*0b20*/  LDC R16, c[0x0][0x618] ;  /* 0x00018600ff107b82 */ /* 0x000e640000000800 */
[----:B------:R-:W-:-:S04]  /*0b30*/  IMAD.X R7, RZ, RZ, ~R6, P0 ;  /* 0x000000ffff077224 */ /* 0x000fc800000e0e06 */
[-C--:B------:R-:W-:Y:S02]  /*0b40*/  IMAD R14, R7, R24.reuse, RZ ;  /* 0x00000018070e7224 */ /* 0x080fe400078e02ff */
[----:B------:R-:W2:Y:S01]  /*0b50*/  LDC R22, c[0x0][0x608] ;  /* 0x00018200ff167b82 */ /* 0x000ea20000000800 */
[----:B------:R-:W-:-:S04]  /*0b60*/  IMAD.WIDE.U32 R6, R13, R24, R2 ;  /* 0x000000180d067225 */ /* 0x000fc800078e0002 */
[----:B------:R-:W-:Y:S02]  /*0b70*/  IMAD R13, R13, R25, R14 ;  /* 0x000000190d0d7224 */ /* 0x000fe400078e020e */
[----:B------:R-:W-:Y:S01]  /*0b80*/  IMAD.MOV.U32 R25, RZ, RZ, 0x1 ;  /* 0x00000001ff197424 */ /* 0x000fe200078e00ff */
[----:B------:R-:W3:Y:S01]  /*0b90*/  LDC R26, c[0x0][0x658] ;  /* 0x00019600ff1a7b82 */ /* 0x000ee20000000800 */
[----:B------:R-:W-:Y:S01]  /*0ba0*/  IMAD.IADD R7, R7, 0x1, R13 ;  /* 0x0000000107077824 */ /* 0x000fe200078e020d */
[----:B0-----:R-:W-:Y:S01]  /*0bb0*/  ISETP.NE.U32.AND P0, PT, R28, RZ, PT ;  /* 0x000000ff1c00720c */ /* 0x001fe20003f05070 */
[----:B------:R-:W-:-:S03]  /*0bc0*/  IMAD.MOV.U32 R13, RZ, RZ, -0x1 ;  /* 0xffffffffff0d7424 */ /* 0x000fc600078e00ff */
[----:B------:R-:W-:Y:S02]  /*0bd0*/  ISETP.NE.AND.EX P0, PT, R29, RZ, PT, P0 ;  /* 0x000000ff1d00720c */ /* 0x000fe40003f05300 */
[----:B------:R-:W0:Y:S01]  /*0be0*/  LDC R19, c[0x0][0x600] ;  /* 0x00018000ff137b82 */ /* 0x000e220000000800 */
[-CC-:B-1----:R-:W-:Y:S02]  /*0bf0*/  SHF.R.U64 R18, R6, R16.reuse, R7.reuse ;  /* 0x0000001006127219 */ /* 0x182fe40000001207 */
[----:B------:R-:W-:-:S05]  /*0c00*/  SHF.R.U32.HI R7, RZ, R16, R7 ;  /* 0x00000010ff077219 */ /* 0x000fca0000011607 */
[----:B------:R-:W1:Y:S01]  /*0c10*/  LDC R21, c[0x0][0x648] ;  /* 0x00019200ff157b82 */ /* 0x000e620000000800 */
[-CC-:B--2---:R-:W-:Y:S02]  /*0c20*/  SHF.R.U64 R31, R18, R22.reuse, R7.reuse ;  /* 0x00000016121f7219 */ /* 0x184fe40000001207 */
[----:B------:R-:W-:Y:S01]  /*0c30*/  SHF.R.U32.HI R7, RZ, R22, R7 ;  /* 0x00000016ff077219 */ /* 0x000fe20000011607 */
[----:B------:R-:W-:-:S04]  /*0c40*/  IMAD R22, R15, R20, R12 ;  /* 0x000000140f167224 */ /* 0x000fc800078e020c */
[----:B------:R-:W2:Y:S01]  /*0c50*/  LDC R23, c[0x0][0x638] ;  /* 0x00018e00ff177b82 */ /* 0x000ea20000000800 */
[-C--:B---3--:R-:W-:Y:S02]  /*0c60*/  SHF.L.U32 R6, R13, R26.reuse, RZ ;  /* 0x0000001a0d067219 */ /* 0x088fe400000006ff */
[--C-:B------:R-:W-:Y:S02]  /*0c70*/  SHF.R.U64 R20, R31, R26, R7.reuse ;  /* 0x0000001a1f147219 */ /* 0x100fe40000001207 */
[----:B------:R-:W-:Y:S02]  /*0c80*/  LOP3.LUT R16, RZ, R6, RZ, 0x33, !PT ;  /* 0x00000006ff107212 */ /* 0x000fe400078e33ff */
[----:B------:R-:W-:Y:S01]  /*0c90*/  SHF.R.U32.HI R7, RZ, R26, R7 ;  /* 0x0000001aff077219 */ /* 0x000fe20000011607 */
[----:B------:R-:W3:Y:S01]  /*0ca0*/  LDC R24, c[0x0][0x610] ;  /* 0x00018400ff187b82 */ /* 0x000ee20000000800 */
[----:B------:R-:W-:Y:S01]  /*0cb0*/  IMAD.MOV.U32 R6, RZ, RZ, R20 ;  /* 0x000000ffff067224 */ /* 0x000fe200078e0014 */
[----:B------:R-:W-:Y:S06]  /*0cc0*/  @!P0 BRA `(.L_x_10) ;  /* 0x0000000000288947 */ /* 0x000fec0003800000 */
[----:B------:R-:W4:Y:S02]  /*0cd0*/  LDC R15, c[0x0][0x64c] ;  /* 0x00019300ff0f7b82 */ /* 0x000f240000000800 */
[----:B----4-:R-:W-:-:S05]  /*0ce0*/  IADD3 R15, P0, R20, R15, RZ ;  /* 0x0000000f140f7210 */ /* 0x010fca0007f1e0ff */
        /* <DEDUP_REMOVED lines=8> */
.L_x_10:
[----:B-1----:R-:W-:Y:S01]  /*0d70*/  SHF.R.U64 R12, R6, R21, R7 ;  /* 0x00000015060c7219 */ /* 0x002fe20000001207 */
[----:B0-----:R-:W-:Y:S01]  /*0d80*/  VIADD R13, R19, 0xffffffff ;  /* 0xffffffff130d7836 */ /* 0x001fe20000000000 */
[----:B------:R-:W-:Y:S02]  /*0d90*/  SHF.L.U32 R6, R25, R26, RZ ;  /* 0x0000001a19067219 */ /* 0x000fe400000006ff */
[----:B------:R-:W-:Y:S01]  /*0da0*/  LOP3.LUT R7, R31, R16, RZ, 0xc0, !PT ;  /* 0x000000101f077212 */ /* 0x000fe200078ec0ff */
[----:B------:R-:W-:Y:S01]  /*0db0*/  IMAD.MOV R14, RZ, RZ, -R12 ;  /* 0x000000ffff0e7224 */ /* 0x000fe200078e0a0c */
[----:B------:R-:W-:Y:S02]  /*0dc0*/  SEL R11, R11, R22, !P1 ;  /* 0x000000160b0b7207 */ /* 0x000fe40004800000 */
[----:B------:R-:W-:Y:S01]  /*0dd0*/  LOP3.LUT R13, R18, R13, RZ, 0xc0, !PT ;  /* 0x0000000d120d7212 */ /* 0x000fe200078ec0ff */
[----:B------:R-:W-:Y:S02]  /*0de0*/  IMAD R12, R6, R12, R7 ;  /* 0x0000000c060c7224 */ /* 0x000fe400078e0207 */
[----:B--2---:R-:W-:-:S02]  /*0df0*/  IMAD R6, R14, R23, R20 ;  /* 0x000000170e067224 */ /* 0x004fc400078e0214 */
[----:B---3--:R-:W-:Y:S02]  /*0e00*/  IMAD R11, R12, R24, R11 ;  /* 0x000000180c0b7224 */ /* 0x008fe400078e020b */
[----:B------:R-:W-:Y:S02]  /*0e10*/  IMAD R6, R6, R19, R13 ;  /* 0x0000001306067224 */ /* 0x000fe400078e020d */
[----:B------:R-:W-:-:S03]  /*0e20*/  IMAD.MOV.U32 R14, RZ, RZ, 0x1 ;  /* 0x00000001ff0e7424 */ /* 0x000fc600078e00ff */
[----:B------:R-:W-:Y:S02]  /*0e30*/  SEL R165, R6, R11, !P1 ;  /* 0x0000000b06a57207 */ /* 0x000fe40004800000 */
[----:B------:R-:W-:Y:S01]  /*0e40*/  SEL R7, R11, R6, !P1 ;  /* 0x000000060b077207 */ /* 0x000fe20004800000 */
[----:B------:R-:W-:-:S07]  /*0e50*/  IMAD.MOV.U32 R6, RZ, RZ, R27 ;  /* 0x000000ffff067224 */ /* 0x000fce00078e001b */
.L_x_8:
[----:B------:R-:W-:-:S08]  /*0e60*/  NOP ;  /* 0x0000000000007918 */ /* 0x000fd00000000000 */
[----:B------:R-:W0:Y:S02]  /*0e70*/  USETMAXREG.TRY_ALLOC.CTAPOOL UP0, 0xe8 ;  /* 0x000000e8000079c8 */ /* 0x000e240008000600 */
[----:B0-----:R-:W-:-:S13]  /*0e80*/  PLOP3.LUT P0, PT, PT, PT, UP0, 0x80, 0x0 ;  /* 0x000000000000781c */ /* 0x001fda0003f0f008 */
[----:B------:R-:W-:Y:S05]  /*0e90*/  @!P0 BRA `(.L_x_8) ;  /* 0xfffffffc00f08947 */ /* 0x000fea000383ffff */
[----:B------:R-:W-:Y:S01]  /*0ea0*/  ULDC.64 UR4, c[0x0][0x598] ;  /* 0x0001660000047ab9 */ /* 0x000fe20000000a00 */
[----:B------:R-:W-:Y:S01]  /*0eb0*/  ULDC.64 UR28, c[0x0][0x208] ;  /* 0x00008200001c7ab9 */ /* 0x000fe20000000a00 */
[----:B------:R-:W-:-:S04]  /*0ec0*/  ISETP.NE.U32.AND P0, PT, RZ, UR4, PT ;  /* 0x00000004ff007c0c */ /* 0x000fc8000bf05070 */
[----:B------:R-:W-:-:S13]  /*0ed0*/  ISETP.NE.AND.EX P0, PT, RZ, UR5, PT, P0 ;  /* 0x00000005ff007c0c */ /* 0x000fda000bf05300 */
[----:B------:R-:W-:Y:S05]  /*0ee0*/  @!P0 BRA `(.L_x_11) ;  /* 0x00000000001c8947 */ /* 0x000fea0003800000 */
[----:B------:R-:W0:Y:S02]  /*0ef0*/  LDC.64 R12, c[0x0][0x598] ;  /* 0x00016600ff0c7b82 */ /* 0x000e240000000a00 */
[----:B0-----:R-:W2:Y:S02]  /*0f00*/  LDG.E.64 R12, desc[UR28][R12.64] ;  /* 0x0000001c0c0c7981 */ /* 0x001ea4000c1e1b00 */
[----:B--2---:R-:W-:-:S04]  /*0f10*/  ISETP.NE.U32.AND P0, PT, R12, RZ, PT ;  /* 0x000000ff0c00720c */ /* 0x004fc80003f05070 */
[----:B------:R-:W-:-:S13]  /*0f20*/  ISETP.NE.AND.EX P0, PT, R13, RZ, PT, P0 ;  /* 0x000000ff0d00720c */ /* 0x000fda0003f05300 */
[----:B------:R-:W-:Y:S05]  /*0f30*/  @!P0 BRA `(.L_x_11) ;  /* 0x0000000000088947 */ /* 0x000fea0003800000 */
[----:B------:R0:W5:Y:S01]  /*0f40*/  LD.E R11, desc[UR28][R12.64] ;  /* 0x0000001c0c0b7980 */ /* 0x000162000c101900 */
[----:B------:R-:W-:Y:S05]  /*0f50*/  BRA `(.L_x_12) ;  /* 0x0000000000207947 */ /* 0x000fea0003800000 */
.L_x_11:
[----:B------:R-:W-:Y:S02]  /*0f60*/  ULDC.64 UR4, c[0x0][0x588] ;  /* 0x0001620000047ab9 */ /* 0x000fe40000000a00 */
[----:B------:R-:W-:-:S04]  /*0f70*/  ISETP.NE.U32.AND P0, PT, RZ, UR4, PT ;  /* 0x00000004ff007c0c */ /* 0x000fc8000bf05070 */
[----:B------:R-:W-:-:S13]  /*0f80*/  ISETP.NE.AND.EX P0, PT, RZ, UR5, PT, P0 ;  /* 0x00000005ff007c0c */ /* 0x000fda000bf05300 */
[----:B------:R-:W-:Y:S05]  /*0f90*/  @!P0 BRA `(.L_x_13) ;  /* 0x00000000000c8947 */ /* 0x000fea0003800000 */
[----:B------:R-:W0:Y:S02]  /*0fa0*/  LDC.64 R12, c[0x0][0x588] ;  /* 0x00016200ff0c7b82 */ /* 0x000e240000000a00 */
[----:B0-----:R1:W5:Y:S01]  /*0fb0*/  LDG.E R11, desc[UR28][R12.64] ;  /* 0x0000001c0c0b7981 */ /* 0x001362000c1e1900 */
[----:B------:R-:W-:Y:S05]  /*0fc0*/  BRA `(.L_x_12) ;  /* 0x0000000000047947 */ /* 0x000fea0003800000 */
.L_x_13:
[----:B------:R-:W2:Y:S02]  /*0fd0*/  LDC R11, c[0x0][0x580] ;  /* 0x00016000ff0b7b82 */ /* 0x000ea40000000800 */
.L_x_12:
[----:B------:R-:W-:Y:S02]  /*0fe0*/  ULDC.64 UR4, c[0x0][0x5a0] ;  /* 0x0001680000047ab9 */ /* 0x000fe40000000a00 */
[----:B------:R-:W-:-:S04]  /*0ff0*/  ISETP.NE.U32.AND P0, PT, RZ, UR4, PT ;  /* 0x00000004ff007c0c */ /* 0x000fc8000bf05070 */
[----:B------:R-:W-:-:S13]  /*1000*/  ISETP.NE.AND.EX P0, PT, RZ, UR5, PT, P0 ;  /* 0x00000005ff007c0c */ /* 0x000fda000bf05300 */
[----:B------:R-:W-:Y:S05]  /*1010*/  @!P0 BRA `(.L_x_14) ;  /* 0x00000000001c8947 */ /* 0x000fea0003800000 */
[----:B01----:R-:W0:Y:S02]  /*1020*/  LDC.64 R12, c[0x0][0x5a0] ;  /* 0x00016800ff0c7b82 */ /* 0x003e240000000a00 */
[----:B0-----:R-:W3:Y:S02]  /*1030*/  LDG.E.64 R12, desc[UR28][R12.64] ;  /* 0x0000001c0c0c7981 */ /* 0x001ee4000c1e1b00 */
[----:B---3--:R-:W-:-:S04]  /*1040*/  ISETP.NE.U32.AND P0, PT, R12, RZ, PT ;  /* 0x000000ff0c00720c */ /* 0x008fc80003f05070 */
[----:B------:R-:W-:-:S13]  /*1050*/  ISETP.NE.AND.EX P0, PT, R13, RZ, PT, P0 ;  /* 0x000000ff0d00720c */ /* 0x000fda0003f05300 */
[----:B------:R-:W-:Y:S05]  /*1060*/  @!P0 BRA `(.L_x_14) ;  /* 0x0000000000088947 */ /* 0x000fea0003800000 */
[----:B------:R0:W5:Y:S01]  /*1070*/  LD.E R12, desc[UR28][R12.64] ;  /* 0x0000001c0c0c7980 */ /* 0x000162000c101900 */
[----:B------:R-:W-:Y:S05]  /*1080*/  BRA `(.L_x_15) ;  /* 0x0000000000207947 */ /* 0x000fea0003800000 */
.L_x_14:
[----:B------:R-:W-:Y:S02]  /*1090*/  ULDC.64 UR4, c[0x0][0x590] ;  /* 0x0001640000047ab9 */ /* 0x000fe40000000a00 */
[----:B------:R-:W-:-:S04]  /*10a0*/  ISETP.NE.U32.AND P0, PT, RZ, UR4, PT ;  /* 0x00000004ff007c0c */ /* 0x000fc8000bf05070 */
[----:B------:R-:W-:-:S13]  /*10b0*/  ISETP.NE.AND.EX P0, PT, RZ, UR5, PT, P0 ;  /* 0x00000005ff007c0c */ /* 0x000fda000bf05300 */
[----:B------:R-:W-:Y:S05]  /*10c0*/  @!P0 BRA `(.L_x_16) ;  /* 0x00000000000c8947 */ /* 0x000fea0003800000 */
[----:B01----:R-:W0:Y:S02]  /*10d0*/  LDC.64 R12, c[0x0][0x590] ;  /* 0x00016400ff0c7b82 */ /* 0x003e240000000a00 */
[----:B0-----:R1:W5:Y:S01]  /*10e0*/  LDG.E R12, desc[UR28][R12.64] ;  /* 0x0000001c0c0c7981 */ /* 0x001362000c1e1900 */
[----:B------:R-:W-:Y:S05]  /*10f0*/  BRA `(.L_x_15) ;  /* 0x0000000000047947 */ /* 0x000fea0003800000 */
.L_x_16:
[----:B01----:R-:W3:Y:S02]  /*1100*/  LDC R12, c[0x0][0x584] ;  /* 0x00016100ff0c7b82 */ /* 0x003ee40000000800 */
.L_x_15:
[----:B------:R-:W-:-:S13]  /*1110*/  LOP3.LUT P0, RZ, R14, 0xff, RZ, 0xc0, !PT ;  /* 0x000000ff0eff7812 */ /* 0x000fda000780c0ff */
[----:B------:R-:W-:Y:S05]  /*1120*/  @!P0 EXIT ;  /* 0x000000000000894d */ /* 0x000fea0003800000 */
[----:B------:R-:W4:Y:S01]  /*1130*/  LDC.64 R18, c[0x0][0x5c8] ;  /* 0x00017200ff127b82 */ /* 0x000f220000000a00 */
[----:B------:R-:W-:Y:S02]  /*1140*/  ULDC UR4, c[0x0][0x28c] ;  /* 0x0000a30000047ab9 */ /* 0x000fe40000000800 */
[----:B------:R-:W-:-:S04]  /*1150*/  UIADD3 UR4, UR4, 0xff, URZ ;  /* 0x000000ff04047890 */ /* 0x000fc8000fffe03f */
[----:B------:R-:W-:-:S04]  /*1160*/  USHF.R.S32.HI UR5, URZ, 0x1f, UR4 ;  /* 0x0000001f3f057899 */ /* 0x000fc80008011404 */
[----:B------:R-:W-:-:S03]  /*1170*/  ULEA.HI UR5, UR5, UR4, URZ, 0x8 ;  /* 0x0000000405057291 */ /* 0x000fc6000f8f403f */
[----:B------:R-:W-:Y:S01]  /*1180*/  UMOV UR4, URZ ;  /* 0x0000003f00047c82 */ /* 0x000fe20008000000 */
[----:B------:R-:W-:-:S03]  /*1190*/  USHF.R.S32.HI UR9, URZ, 0x8, UR5 ;  /* 0x000000083f097899 */ /* 0x000fc60008011405 */
[----:B------:R-:W-:Y:S01]  /*11a0*/  UMOV UR5, URZ ;  /* 0x0000003f00057c82 */ /* 0x000fe20008000000 */
[C-C-:B----4-:R-:W-:Y:S01]  /*11b0*/  SHF.L.U64.HI R14, R18.reuse, 0x7, R19.reuse ;  /* 0x00000007120e7819 */ /* 0x150fe20000010213 */
[C---:B------:R-:W-:Y:S01]  /*11c0*/  IMAD.SHL.U32 R15, R18.reuse, 0x80, RZ ;  /* 0x00000080120f7824 */ /* 0x040fe200078e00ff */
[C-C-:B01----:R-:W-:Y:S01]  /*11d0*/  SHF.L.U64.HI R13, R18.reuse, 0x3, R19.reuse ;  /* 0x00000003120d7819 */ /* 0x143fe20000010213 */
[C---:B------:R-:W-:Y:S01]  /*11e0*/  IMAD.SHL.U32 R17, R18.reuse, 0x8, RZ ;  /* 0x0000000812117824 */ /* 0x040fe200078e00ff */
[C---:B------:R-:W-:Y:S01]  /*11f0*/  SHF.L.U64.HI R16, R18.reuse, 0x8, R19 ;  /* 0x0000000812107819 */ /* 0x040fe20000010213 */
[----:B------:R-:W-:Y:S01]  /*1200*/  IMAD.SHL.U32 R18, R18, 0x100, RZ ;  /* 0x0000010012127824 */ /* 0x000fe200078e00ff */
[----:B------:R-:W-:-:S07]  /*1210*/  LOP3.LUT R19, R5, 0x1, RZ, 0xfc, !PT ;  /* 0x0000000105137812 */ /* 0x000fce00078efcff */
.L_x_43:
[----:B------:R-:W-:Y:S01]  /*1220*/  LOP3.LUT R20, R4, 0x80, RZ, 0xc0, !PT ;  /* 0x0000008004147812 */ /* 0x000fe200078ec0ff */
[----:B------:R-:W0:Y:S01]  /*1230*/  S2UR UR13, SR_CgaCtaId ;  /* 0x00000000000d79c3 */ /* 0x000e220000008800 */
[----:B------:R-:W-:Y:S01]  /*1240*/  UMOV UR12, 0x400 ;  /* 0x00000400000c7882 */ /* 0x000fe20000000000 */
[----:B------:R-:W-:Y:S01]  /*1250*/  UMOV UR6, URZ ;  /* 0x0000003f00067c82 */ /* 0x000fe20008000000 */
[----:B------:R-:W-:Y:S01]  /*1260*/  SHF.R.U32.HI R22, RZ, 0x7, R20 ;  /* 0x00000007ff167819 */ /* 0x000fe20000011614 */
[----:B------:R-:W-:Y:S01]  /*1270*/  UMOV UR7, URZ ;  /* 0x0000003f00077c82 */ /* 0x000fe20008000000 */
[----:B------:R-:W-:Y:S02]  /*1280*/  CS2R R96, SRZ ;  /* 0x0000000000607805 */ /* 0x000fe4000001ff00 */
[----:B------:R-:W-:Y:S02]  /*1290*/  CS2R R100, SRZ ;  /* 0x0000000000647805 */ /* 0x000fe4000001ff00 */
[----:B------:R-:W-:Y:S01]  /*12a0*/  CS2R R98, SRZ ;  /* 0x0000000000627805 */ /* 0x000fe2000001ff00 */
[----:B------:R-:W1:Y:S01]  /*12b0*/  LDC R20, c[0x0][0x28c] ;  /* 0x0000a300ff147b82 */ /* 0x000e620000000800 */
[----:B------:R-:W4:Y:S01]  /*12c0*/  SHFL.IDX PT, R22, R22, RZ, 0x1f ;  /* 0x00001fff16167589 */ /* 0x000f2200000e0000 */
[----:B------:R-:W-:-:S02]  /*12d0*/  CS2R R102, SRZ ;  /* 0x0000000000667805 */ /* 0x000fc4000001ff00 */
[----:B------:R-:W-:Y:S02]  /*12e0*/  CS2R R104, SRZ ;  /* 0x0000000000687805 */ /* 0x000fe4000001ff00 */
[----:B------:R-:W-:Y:S02]  /*12f0*/  CS2R R106, SRZ ;  /* 0x00000000006a7805 */ /* 0x000fe4000001ff00 */
[----:B------:R-:W-:Y:S02]  /*1300*/  CS2R R112, SRZ ;  /* 0x0000000000707805 */ /* 0x000fe4000001ff00 */
[----:B------:R-:W-:Y:S02]  /*1310*/  CS2R R114, SRZ ;  /* 0x0000000000727805 */ /* 0x000fe4000001ff00 */
[----:B------:R-:W-:Y:S02]  /*1320*/  CS2R R116, SRZ ;  /* 0x0000000000747805 */ /* 0x000fe4000001ff00 */
        /* <DEDUP_REMOVED lines=16> */
[----:B-1----:R-:W-:Y:S02]  /*1430*/  ISETP.GE.AND P0, PT, R20, 0x1, PT ;  /* 0x000000011400780c */ /* 0x002fe40003f06270 */
[----:B------:R-:W-:Y:S02]  /*1440*/  CS2R R20, SRZ ;  /* 0x0000000000147805 */ /* 0x000fe4000001ff00 */
[----:B----4-:R-:W-:-:S02]  /*1450*/  R2UR UR8, R22 ;  /* 0x00000000160872ca */ /* 0x010fc400000e0000 */
[----:B------:R-:W-:Y:S02]  /*1460*/  CS2R R22, SRZ ;  /* 0x0000000000167805 */ /* 0x000fe4000001ff00 */
[----:B------:R-:W-:Y:S02]  /*1470*/  CS2R R154, SRZ ;  /* 0x00000000009a7805 */ /* 0x000fe4000001ff00 */
[----:B------:R-:W-:Y:S02]  /*1480*/  CS2R R156, SRZ ;  /* 0x00000000009c7805 */ /* 0x000fe4000001ff00 */
[----:B------:R-:W-:Y:S02]  /*1490*/  CS2R R158, SRZ ;  /* 0x00000000009e7805 */ /* 0x000fe4000001ff00 */
[----:B------:R-:W-:Y:S01]  /*14a0*/  CS2R R160, SRZ ;  /* 0x0000000000a07805 */ /* 0x000fe2000001ff00 */
[----:B------:R-:W-:Y:S01]  /*14b0*/  IMAD.MOV.U32 R164, RZ, RZ, RZ ;  /* 0x000000ffffa47224 */ /* 0x000fe200078e00ff */
[----:B------:R-:W-:-:S02]  /*14c0*/  CS2R R162, SRZ ;  /* 0x0000000000a27805 */ /* 0x000fc4000001ff00 */
[----:B------:R-:W-:Y:S02]  /*14d0*/  CS2R R142, SRZ ;  /* 0x00000000008e7805 */ /* 0x000fe4000001ff00 */
[----:B------:R-:W-:Y:S01]  /*14e0*/  CS2R R128, SRZ ;  /* 0x0000000000807805 */ /* 0x000fe2000001ff00 */
[----:B------:R-:W-:Y:S01]  /*14f0*/  IMAD.MOV.U32 R110, RZ, RZ, RZ ;  /* 0x000000ffff6e7224 */ /* 0x000fe200078e00ff */
[----:B------:R-:W-:Y:S01]  /*1500*/  CS2R R108, SRZ ;  /* 0x00000000006c7805 */ /* 0x000fe2000001ff00 */
[----:B------:R-:W-:Y:S01]  /*1510*/  IMAD.U32 R170, RZ, RZ, UR4 ;  /* 0x00000004ffaa7e24 */ /* 0x000fe2000f8e00ff */
[----:B------:R-:W-:Y:S01]  /*1520*/  ULEA.HI UR10, UR8, UR8, URZ, 0x1 ;  /* 0x00000008080a7291 */ /* 0x000fe2000f8f083f */
[----:B------:R-:W-:Y:S02]  /*1530*/  CS2R R88, SRZ ;  /* 0x0000000000587805 */ /* 0x000fe4000001ff00 */
[----:B------:R-:W-:Y:S02]  /*1540*/  CS2R R90, SRZ ;  /* 0x00000000005a7805 */ /* 0x000fe4000001ff00 */
[----:B------:R-:W-:Y:S01]  /*1550*/  CS2R R92, SRZ ;  /* 0x00000000005c7805 */ /* 0x000fe2000001ff00 */
[----:B------:R-:W-:Y:S01]  /*1560*/  ULOP3.LUT UR11, UR10, 0x7fffe, URZ, 0xc0, !UPT ;  /* 0x0007fffe0a0b7892 */ /* 0x000fe2000f8ec03f */
[----:B------:R-:W-:Y:S01]  /*1570*/  CS2R R94, SRZ ;  /* 0x00000000005e7805 */ /* 0x000fe2000001ff00 */
[----:B0-----:R-:W-:Y:S01]  /*1580*/  ULEA UR10, UR13, UR12, 0x18 ;  /* 0x0000000c0d0a7291 */ /* 0x001fe2000f8ec03f */
[----:B------:R-:W-:Y:S01]  /*1590*/  CS2R R80, SRZ ;  /* 0x0000000000507805 */ /* 0x000fe2000001ff00 */
[----:B------:R-:W-:Y:S01]  /*15a0*/  UIADD3 UR11, UR8, -UR11, URZ ;  /* 0x8000000b080b7290 */ /* 0x000fe2000fffe03f */
[----:B------:R-:W-:Y:S01]  /*15b0*/  CS2R R82, SRZ ;  /* 0x0000000000527805 */ /* 0x000fe2000001ff00 */
[----:B------:R-:W-:Y:S01]  /*15c0*/  UMOV UR12, UR5 ;  /* 0x00000005000c7c82 */ /* 0x000fe20008000000 */
[----:B------:R-:W-:Y:S01]  /*15d0*/  UMOV UR8, URZ ;  /* 0x0000003f00087c82 */ /* 0x000fe20008000000 */
[----:B------:R-:W-:Y:S01]  /*15e0*/  ULEA UR11, UR11, UR10, 0xd ;  /* 0x0000000a0b0b7291 */ /* 0x000fe2000f8e683f */
[----:B------:R-:W-:-:S02]  /*15f0*/  CS2R R84, SRZ ;  /* 0x0000000000547805 */ /* 0x000fc4000001ff00 */
[----:B------:R-:W-:Y:S02]  /*1600*/  CS2R R86, SRZ ;  /* 0x0000000000567805 */ /* 0x000fe4000001ff00 */
[----:B------:R-:W-:Y:S01]  /*1610*/  CS2R R72, SRZ ;  /* 0x0000000000487805 */ /* 0x000fe2000001ff00 */
[----:B------:R-:W-:Y:S01]  /*1620*/  UIADD3 UR11, UR11, 0x100, URZ ;  /* 0x000001000b0b7890 */ /* 0x000fe2000fffe03f */
[----:B------:R-:W-:Y:S02]  /*1630*/  CS2R R74, SRZ ;  /* 0x00000000004a7805 */ /* 0x000fe4000001ff00 */
[----:B------:R-:W-:Y:S02]  /*1640*/  CS2R R76, SRZ ;  /* 0x00000000004c7805 */ /* 0x000fe4000001ff00 */
[----:B------:R-:W-:Y:S01]  /*1650*/  CS2R R78, SRZ ;  /* 0x00000000004e7805 */ /* 0x000fe2000001ff00 */
[----:B------:R-:W-:Y:S01]  /*1660*/  USHF.R.U32.HI UR11, URZ, 0x4, UR11 ;  /* 0x000000043f0b7899 */ /* 0x000fe2000801160b */
[----:B------:R-:W-:-:S02]  /*1670*/  CS2R R64, SRZ ;  /* 0x0000000000407805 */ /* 0x000fc4000001ff00 */
[----:B------:R-:W-:Y:S02]  /*1680*/  CS2R R66, SRZ ;  /* 0x0000000000427805 */ /* 0x000fe4000001ff00 */
[----:B------:R-:W-:Y:S01]  /*1690*/  CS2R R68, SRZ ;  /* 0x0000000000447805 */ /* 0x000fe2000001ff00 */
[----:B------:R-:W-:Y:S01]  /*16a0*/  ULOP3.LUT UR11, UR11, 0x3fff, URZ, 0xc0, !UPT ;  /* 0x00003fff0b0b7892 */ /* 0x000fe2000f8ec03f */
        /* <DEDUP_REMOVED lines=20> */
[----:B------:R-:W-:Y:S01]  /*17f0*/  CS2R R30, SRZ ;  /* 0x00000000001e7805 */ /* 0x000fe2000001ff00 */
[----:B------:R-:W-:Y:S06]  /*1800*/  @!P0 BRA `(.L_x_17) ;  /* 0x0000001800a08947 */ /* 0x000fec0003800000 */
[----:B------:R-:W-:-:S13]  /*1810*/  ISETP.NE.AND P1, PT, R19, 0x3, PT ;  /* 0x000000031300780c */ /* 0x000fda0003f25270 */
[----:B------:R-:W-:Y:S05]  /*1820*/  @!P1 BRA `(.L_x_18) ;  /* 0x0000000000049947 */ /* 0x000fea0003800000 */
[----:B------:R-:W-:Y:S01]  /*1830*/  BPT.TRAP 0x1 ;  /* 0x000000040000795c */ /* 0x000fe20000300000 */
.L_x_18:
[----:B------:R-:W-:Y:S01]  /*1840*/  ULEA UR6, UR5, UR10, 0x3 ;  /* 0x0000000a05067291 */ /* 0x000fe2000f8e183f */
[----:B------:R-:W-:-:S05]  /*1850*/  IMAD.U32 R20, RZ, RZ, UR4 ;  /* 0x00000004ff147e24 */ /* 0x000fca000f8e00ff */
[----:B------:R-:W-:-:S04]  /*1860*/  SHF.L.U32 R20, R20, 0x1f, RZ ;  /* 0x0000001f14147819 */ /* 0x000fc800000006ff */
[----:B------:R0:W1:Y:S01]  /*1870*/  SYNCS.PHASECHK.TRANS64.TRYWAIT P0, [UR6], R20 ;  /* 0x00000014ff0075a7 */ /* 0x0000620008000146 */
[----:B------:R-:W-:Y:S05]  /*1880*/  @!P1 BRA `(.L_x_19) ;  /* 0x0000000000049947 */ /* 0x000fea0003800000 */
[----:B------:R-:W-:Y:S01]  /*1890*/  BPT.TRAP 0x1 ;  /* 0x000000040000795c */ /* 0x000fe20000300000 */
.L_x_19:
[----:B-1----:R-:W-:Y:S05]  /*18a0*/  @P0 BRA `(.L_x_20) ;  /* 0x0000000000080947 */ /* 0x002fea0003800000 */
[----:B------:R-:W1:Y:S02]  /*18b0*/  SYNCS.PHASECHK.TRANS64.TRYWAIT P0, [UR6], R20 ;  /* 0x00000014ff0075a7 */ /* 0x000e640008000146 */
[----:B-1----:R-:W-:Y:S05]  /*18c0*/  @!P0 BRA `(.L_x_21) ;  /* 0x000000d000648947 */ /* 0x002fea0003800000 */
.L_x_20:
[----:B------:R-:W-:Y:S01]  /*18d0*/  UIADD3 UR6, UR10, 0x30100, URZ ;  /* 0x000301000a067890 */ /* 0x000fe2000fffe03f */
[----:B------:R-:W-:Y:S01]  /*18e0*/  WARPGROUP.ARRIVE ;  /* 0x00000000000079c5 */ /* 0x000fe20000000000 */
[----:B------:R-:W-:Y:S01]  /*18f0*/  ULOP3.LUT UR8, UR11, 0x10000, URZ, 0xfc, !UPT ;  /* 0x000100000b087892 */ /* 0x000fe2000f8efc3f */
[----:B01----:R-:W-:Y:S01]  /*1900*/  CS2R R20, SRZ ;  /* 0x0000000000147805 */ /* 0x003fe2000001ff00 */
[----:B------:R-:W-:Y:S01]  /*1910*/  USHF.R.U32.HI UR6, URZ, 0x4, UR6 ;  /* 0x000000043f067899 */ /* 0x000fe20008011606 */
[----:B------:R-:W-:Y:S01]  /*1920*/  CS2R R96, SRZ ;  /* 0x0000000000607805 */ /* 0x000fe2000001ff00 */
[----:B------:R-:W-:Y:S01]  /*1930*/  UIMAD UR8, UR5, 0x1800, UR8 ;  /* 0x00001800050878a4 */ /* 0x000fe2000f8e0208 */
[----:B------:R-:W-:Y:S01]  /*1940*/  CS2R R22, SRZ ;  /* 0x0000000000167805 */ /* 0x000fe2000001ff00 */
[----:B------:R-:W-:Y:S01]  /*1950*/  ULOP3.LUT UR6, UR6, 0x3fff, URZ, 0xc0, !UPT ;  /* 0x00003fff06067892 */ /* 0x000fe2000f8ec03f */
[----:B------:R-:W-:Y:S01]  /*1960*/  CS2R R100, SRZ ;  /* 0x0000000000647805 */ /* 0x000fe2000001ff00 */
[----:B------:R-:W-:Y:S01]  /*1970*/  UMOV UR25, 0x40000040 ;  /* 0x4000004000197882 */ /* 0x000fe20000000000 */
[----:B------:R-:W-:Y:S01]  /*1980*/  UMOV UR27, 0x40000040 ;  /* 0x40000040001b7882 */ /* 0x000fe20000000000 */
[----:B------:R-:W-:Y:S01]  /*1990*/  ULOP3.LUT UR6, UR6, 0x10000, URZ, 0xfc, !UPT ;  /* 0x0001000006067892 */ /* 0x000fe2000f8efc3f */
[----:B------:R-:W-:Y:S01]  /*19a0*/  CS2R R98, SRZ ;  /* 0x0000000000627805 */ /* 0x000fe2000001ff00 */
[----:B------:R-:W-:Y:S01]  /*19b0*/  UMOV UR24, UR8 ;  /* 0x0000000800187c82 */ /* 0x000fe20008000000 */
[----:B------:R-:W-:Y:S01]  /*19c0*/  UMOV UR21, UR25 ;  /* 0x0000001900157c82 */ /* 0x000fe20008000000 */
[----:B------:R-:W-:Y:S01]  /*19d0*/  UIMAD UR12, UR5, 0x300, UR6 ;  /* 0x00000300050c78a4 */ /* 0x000fe2000f8e0206 */
[----:B------:R-:W-:Y:S01]  /*19e0*/  CS2R R102, SRZ ;  /* 0x0000000000667805 */ /* 0x000fe2000001ff00 */
[----:B------:R-:W-:Y:S01]  /*19f0*/  UMOV UR20, UR24 ;  /* 0x0000001800147c82 */ /* 0x000fe20008000000 */
[----:B------:R-:W-:Y:S01]  /*1a00*/  UMOV UR23, 0x40000040 ;  /* 0x4000004000177882 */ /* 0x000fe20000000000 */
[----:B------:R-:W-:Y:S01]  /*1a10*/  UIADD3 UR22, UR12, 0x80, URZ ;  /* 0x000000800c167890 */ /* 0x000fe2000fffe03f */
[----:B------:R-:W-:Y:S01]  /*1a20*/  CS2R R104, SRZ ;  /* 0x0000000000687805 */ /* 0x000fe2000001ff00 */
[----:B------:R-:W-:Y:S01]  /*1a30*/  UIADD3 UR18, UR12, 0x100, URZ ;  /* 0x000001000c127890 */ /* 0x000fe2000fffe03f */
[----:B------:R-:W-:Y:S01]  /*1a40*/  CS2R R106, SRZ ;  /* 0x00000000006a7805 */ /* 0x000fe2000001ff00 */
[----:B------:R-:W-:Y:S01]  /*1a50*/  UMOV UR26, UR12 ;  /* 0x0000000c001a7c82 */ /* 0x000fe20008000000 */
[----:B------:R-:W-:Y:S01]  /*1a60*/  UMOV UR16, UR24 ;  /* 0x0000001800107c82 */ /* 0x000fe20008000000 */
[----:B------:R-:W-:Y:S01]  /*1a70*/  QGMMA.64x16x32.F32.E4M3.E4M3 R88, gdesc[UR24], RZ, !UPT ;  /* 0x00200000185879f3 */ /* 0x000fe2000c7008ff */
[----:B------:R-:W-:Y:S01]  /*1a80*/  UMOV UR17, UR25 ;  /* 0x0000001900117c82 */ /* 0x000fe20008000000 */
[----:B------:R-:W-:Y:S01]  /*1a90*/  UMOV UR19, 0x40000040 ;  /* 0x4000004000137882 */ /* 0x000fe20000000000 */
[----:B------:R-:W-:Y:S01]  /*1aa0*/  UIADD3 UR6, UR8, 0x400, URZ ;  /* 0x0000040008067890 */ /* 0x000fe2000fffe03f */
[----:B------:R-:W-:Y:S01]  /*1ab0*/  QGMMA.64x16x32.F32.E4M3.E4M3 R64, gdesc[UR20], RZ, !UPT ;  /* 0x00200000144079f3 */ /* 0x000fe2000c7008ff */
[----:B------:R-:W-:Y:S01]  /*1ac0*/  UIADD3 UR7, UR8, 0x1002, URZ ;  /* 0x0000100208077890 */ /* 0x000fe2000fffe03f */
[----:B------:R-:W-:Y:S01]  /*1ad0*/  CS2R R112, SRZ ;  /* 0x0000000000707805 */ /* 0x000fe2000001ff00 */
[----:B------:R-:W-:Y:S01]  /*1ae0*/  UIADD3 UR14, UR12, 0x286, URZ ;  /* 0x000002860c0e7890 */ /* 0x000fe2000fffe03f */
[----:B------:R-:W-:Y:S01]  /*1af0*/  QGMMA.64x16x32.F32.E4M3.E4M3 R40, gdesc[UR16], RZ, !UPT ;  /* 0x00200000102879f3 */ /* 0x000fe2000c7008ff */
[----:B------:R-:W-:Y:S01]  /*1b00*/  UMOV UR17, 0x40000040 ;  /* 0x4000004000117882 */ /* 0x000fe20000000000 */
[----:B------:R-:W-:Y:S01]  /*1b10*/  UMOV UR16, UR6 ;  /* 0x0000000600107c82 */ /* 0x000fe20008000000 */
[----:B------:R-:W-:Y:S01]  /*1b20*/  UIADD3 UR6, UR8, 0x800, URZ ;  /* 0x0000080008067890 */ /* 0x000fe2000fffe03f */
[----:B------:R-:W-:Y:S01]  /*1b30*/  QGMMA.64x16x32.F32.E4M3.E4M3 R32, gdesc[UR16], RZ, !UPT ;  /* 0x00200000102079f3 */ /* 0x000fe2000c7008ff */
[----:B------:R-:W-:Y:S01]  /*1b40*/  UMOV UR20, UR16 ;  /* 0x0000001000147c82 */ /* 0x000fe20008000000 */
[----:B------:R-:W-:Y:S01]  /*1b50*/  UMOV UR21, UR17 ;  /* 0x0000001100157c82 */ /* 0x000fe20008000000 */
[----:B------:R-:W-:Y:S01]  /*1b60*/  UMOV UR24, UR16 ;  /* 0x0000001000187c82 */ /* 0x000fe20008000000 */
[----:B------:R-:W-:Y:S01]  /*1b70*/  UMOV UR25, UR17 ;  /* 0x0000001100197c82 */ /* 0x000fe20008000000 */
[----:B------:R-:W-:Y:S01]  /*1b80*/  QGMMA.64x16x32.F32.E4M3.E4M3 R56, gdesc[UR20], RZ, !UPT ;  /* 0x00200000143879f3 */ /* 0x000fe2000c7008ff */
[----:B------:R-:W-:Y:S01]  /*1b90*/  UMOV UR15, 0x40000040 ;  /* 0x40000040000f7882 */ /* 0x000fe20000000000 */
[----:B------:R-:W-:-:S02]  /*1ba0*/  CS2R R114, SRZ ;  /* 0x0000000000727805 */ /* 0x000fc4000001ff00 */
[----:B------:R-:W-:Y:S01]  /*1bb0*/  CS2R R116, SRZ ;  /* 0x0000000000747805 */ /* 0x000fe2000001ff00 */
[----:B------:R-:W-:Y:S01]  /*1bc0*/  QGMMA.64x16x32.F32.E4M3.E4M3 R80, gdesc[UR24], RZ, !UPT ;  /* 0x00200000185079f3 */ /* 0x000fe2000c7008ff */
[----:B------:R-:W-:Y:S01]  /*1bd0*/  UMOV UR24, UR6 ;  /* 0x0000000600187c82 */ /* 0x000fe20008000000 */
[----:B------:R-:W-:Y:S01]  /*1be0*/  UMOV UR25, 0x40000040 ;  /* 0x4000004000197882 */ /* 0x000fe20000000000 */
[----:B------:R-:W-:Y:S01]  /*1bf0*/  UMOV UR20, UR24 ;  /* 0x0000001800147c82 */ /* 0x000fe20008000000 */
[----:B------:R-:W-:Y:S01]  /*1c00*/  UMOV UR21, UR25 ;  /* 0x0000001900157c82 */ /* 0x000fe20008000000 */
[----:B------:R-:W-:Y:S01]  /*1c10*/  QGMMA.64x16x32.F32.E4M3.E4M3 R72, gdesc[UR24], RZ, !UPT ;  /* 0x00200000184879f3 */ /* 0x000fe2000c7008ff */
[----:B------:R-:W-:Y:S01]  /*1c20*/  UMOV UR16, UR24 ;  /* 0x0000001800107c82 */ /* 0x000fe20008000000 */
[----:B------:R-:W-:Y:S01]  /*1c30*/  UMOV UR17, UR25 ;  /* 0x0000001900117c82 */ /* 0x000fe20008000000 */
[----:B------:R-:W-:Y:S01]  /*1c40*/  UIADD3 UR26, UR12, 0x82, URZ ;  /* 0x000000820c1a7890 */ /* 0x000fe2000fffe03f */
[----:B------:R-:W-:Y:S01]  /*1c50*/  QGMMA.64x16x32.F32.E4M3.E4M3 R48, gdesc[UR20], RZ, !UPT ;  /* 0x00200000143079f3 */ /* 0x000fe2000c7008ff */
[----:B------:R-:W-:Y:S01]  /*1c60*/  UIADD3 UR20, UR8, 0x2, URZ ;  /* 0x0000000208147890 */ /* 0x000fe2000fffe03f */
[----:B------:R-:W-:Y:S01]  /*1c70*/  CS2R R118, SRZ ;  /* 0x0000000000767805 */ /* 0x000fe2000001ff00 */
[----:B------:R-:W-:Y:S01]  /*1c80*/  UIADD3 UR22, UR12, 0x2, URZ ;  /* 0x000000020c167890 */ /* 0x000fe2000fffe03f */
[----:B------:R-:W-:Y:S01]  /*1c90*/  QGMMA.64x16x32.F32.E4M3.E4M3 R24, gdesc[UR16], RZ, !UPT ;  /* 0x00200000101879f3 */ /* 0x000fe2000c7008ff */
[----:B------:R-:W-:Y:S01]  /*1ca0*/  UIADD3 UR18, UR12, 0x102, URZ ;  /* 0x000001020c127890 */ /* 0x000fe2000fffe03f */
[----:B------:R-:W-:Y:S01]  /*1cb0*/  CS2R R120, SRZ ;  /* 0x0000000000787805 */ /* 0x000fe2000001ff00 */
[----:B------:R-:W-:Y:S01]  /*1cc0*/  UMOV UR21, 0x40000040 ;  /* 0x4000004000157882 */ /* 0x000fe20000000000 */
[----:B------:R-:W-:Y:S01]  /*1cd0*/  UMOV UR23, 0x40000040 ;  /* 0x4000004000177882 */ /* 0x000fe20000000000 */
[----:B------:R-:W-:Y:S01]  /*1ce0*/  UMOV UR24, UR20 ;  /* 0x0000001400187c82 */ /* 0x000fe20008000000 */
[----:B------:R-:W-:Y:S01]  /*1cf0*/  UMOV UR25, UR21 ;  /* 0x0000001500197c82 */ /* 0x000fe20008000000 */
[----:B------:R-:W-:Y:S01]  /*1d00*/  UMOV UR27, 0x40000040 ;  /* 0x40000040001b7882 */ /* 0x000fe20000000000 */
[----:B------:R-:W-:Y:S01]  /*1d10*/  UMOV UR16, UR20 ;  /* 0x0000001400107c82 */ /* 0x000fe20008000000 */
[----:B------:R-:W-:Y:S01]  /*1d20*/  UMOV UR17, UR21 ;  /* 0x0000001500117c82 */ /* 0x000fe20008000000 */
[----:B------:R-:W-:Y:S01]  /*1d30*/  UMOV UR19, 0x40000040 ;  /* 0x4000004000137882 */ /* 0x000fe20000000000 */
[----:B------:R-:W-:Y:S01]  /*1d40*/  UIADD3 UR6, UR8, 0x402, URZ ;  /* 0x0000040208067890 */ /* 0x000fe2000fffe03f */
[----:B------:R-:W-:-:S02]  /*1d50*/  CS2R R122, SRZ ;  /* 0x00000000007a7805 */ /* 0x000fc4000001ff00 */
[----:B------:R-:W-:Y:S02]  /*1d60*/  CS2R R124, SRZ ;  /* 0x00000000007c7805 */ /* 0x000fe4000001ff00 */
[----:B------:R-:W-:Y:S02]  /*1d70*/  CS2R R126, SRZ ;  /* 0x00000000007e7805 */ /* 0x000fe4000001ff00 */
[----:B------:R-:W-:Y:S02]  /*1d80*/  CS2R R132, SRZ ;  /* 0x0000000000847805 */ /* 0x000fe4000001ff00 */
[----:B------:R-:W-:Y:S02]  /*1d90*/  CS2R R130, SRZ ;  /* 0x0000000000827805 */ /* 0x000fe4000001ff00 */
[----:B------:R-:W-:Y:S01]  /*1da0*/  CS2R R134, SRZ ;  /* 0x0000000000867805 */ /* 0x000fe2000001ff00 */
[----:B------:R-:W-:Y:S01]  /*1db0*/  QGMMA.64x16x32.F32.E4M3.E4M3 R88, gdesc[UR20], R88 ;  /* 0x00200000145879f3 */ /* 0x000fe20008700858 */
[----:B------:R-:W-:-:S02]  /*1dc0*/  CS2R R138, SRZ ;  /* 0x00000000008a7805 */ /* 0x000fc4000001ff00 */
[----:B------:R-:W-:Y:S02]  /*1dd0*/  CS2R R136, SRZ ;  /* 0x0000000000887805 */ /* 0x000fe4000001ff00 */
[----:B------:R-:W-:Y:S01]  /*1de0*/  CS2R R144, SRZ ;  /* 0x0000000000907805 */ /* 0x000fe2000001ff00 */
[----:B------:R-:W-:Y:S01]  /*1df0*/  QGMMA.64x16x32.F32.E4M3.E4M3 R64, gdesc[UR24], R64 ;  /* 0x00200000184079f3 */ /* 0x000fe20008700840 */
[----:B------:R-:W-:Y:S02]  /*1e00*/  CS2R R140, SRZ ;  /* 0x00000000008c7805 */ /* 0x000fe4000001ff00 */
[----:B------:R-:W-:Y:S02]  /*1e10*/  CS2R R146, SRZ ;  /* 0x0000000000927805 */ /* 0x000fe4000001ff00 */
[----:B------:R-:W-:Y:S01]  /*1e20*/  CS2R R150, SRZ ;  /* 0x0000000000967805 */ /* 0x000fe2000001ff00 */
[----:B------:R-:W-:Y:S01]  /*1e30*/  QGMMA.64x16x32.F32.E4M3.E4M3 R40, gdesc[UR16], R40 ;  /* 0x00200000102879f3 */ /* 0x000fe20008700828 */
[----:B------:R-:W-:Y:S01]  /*1e40*/  UMOV UR16, UR6 ;  /* 0x0000000600107c82 */ /* 0x000fe20008000000 */
[----:B------:R-:W-:Y:S01]  /*1e50*/  UIADD3 UR6, UR8, 0x802, URZ ;  /* 0x0000080208067890 */ /* 0x000fe2000fffe03f */
[----:B------:R-:W-:Y:S01]  /*1e60*/  CS2R R152, SRZ ;  /* 0x0000000000987805 */ /* 0x000fe2000001ff00 */
[----:B------:R-:W-:Y:S01]  /*1e70*/  UMOV UR17, 0x40000040 ;  /* 0x4000004000117882 */ /* 0x000fe20000000000 */
[----:B------:R-:W-:Y:S01]  /*1e80*/  UMOV UR24, UR16 ;  /* 0x0000001000187c82 */ /* 0x000fe20008000000 */
[----:B------:R-:W-:Y:S01]  /*1e90*/  UMOV UR25, UR17 ;  /* 0x0000001100197c82 */ /* 0x000fe20008000000 */
[----:B------:R-:W-:Y:S01]  /*1ea0*/  QGMMA.64x16x32.F32.E4M3.E4M3 R32, gdesc[UR16], R32 ;  /* 0x00200000102079f3 */ /* 0x000fe20008700820 */
[----:B------:R-:W-:Y:S01]  /*1eb0*/  UMOV UR20, UR16 ;  /* 0x0000001000147c82 */ /* 0x000fe20008000000 */
[----:B------:R-:W-:Y:S01]  /*1ec0*/  UMOV UR21, UR17 ;  /* 0x0000001100157c82 */ /* 0x000fe20008000000 */
[----:B------:R-:W-:Y:S01]  /*1ed0*/  CS2R R148, SRZ ;  /* 0x0000000000947805 */ /* 0x000fe2000001ff00 */
[----:B------:R-:W-:Y:S01]  /*1ee0*/  QGMMA.64x16x32.F32.E4M3.E4M3 R56, gdesc[UR24], R56 ;  /* 0x00200000183879f3 */ /* 0x000fe20008700838 */
[----:B------:R-:W-:-:S02]  /*1ef0*/  CS2R R154, SRZ ;  /* 0x00000000009a7805 */ /* 0x000fc4000001ff00 */
[----:B------:R-:W-:Y:S02]  /*1f00*/  CS2R R156, SRZ ;  /* 0x00000000009c7805 */ /* 0x000fe4000001ff00 */
[----:B------:R-:W-:Y:S01]  /*1f10*/  CS2R R158, SRZ ;  /* 0x00000000009e7805 */ /* 0x000fe2000001ff00 */
[----:B------:R-:W-:Y:S01]  /*1f20*/  QGMMA.64x16x32.F32.E4M3.E4M3 R80, gdesc[UR20], R80 ;  /* 0x00200000145079f3 */ /* 0x000fe20008700850 */
[----:B------:R-:W-:Y:S01]  /*1f30*/  UMOV UR20, UR6 ;  /* 0x0000000600147c82 */ /* 0x000fe20008000000 */
[----:B------:R-:W-:Y:S01]  /*1f40*/  UMOV UR21, 0x40000040 ;  /* 0x4000004000157882 */ /* 0x000fe20000000000 */
[----:B------:R-:W-:Y:S01]  /*1f50*/  UMOV UR24, UR20 ;  /* 0x0000001400187c82 */ /* 0x000fe20008000000 */
[----:B------:R-:W-:Y:S01]  /*1f60*/  UMOV UR25, UR21 ;  /* 0x0000001500197c82 */ /* 0x000fe20008000000 */
[----:B------:R-:W-:Y:S01]  /*1f70*/  QGMMA.64x16x32.F32.E4M3.E4M3 R72, gdesc[UR20], R72 ;  /* 0x00200000144879f3 */ /* 0x000fe20008700848 */
[----:B------:R-:W-:Y:S01]  /*1f80*/  UMOV UR16, UR20 ;  /* 0x0000001400107c82 */ /* 0x000fe20008000000 */
[----:B------:R-:W-:Y:S01]  /*1f90*/  UMOV UR17, UR21 ;  /* 0x0000001500117c82 */ /* 0x000fe20008000000 */
[----:B------:R-:W-:Y:S01]  /*1fa0*/  UIADD3 UR20, UR8, 0x4, URZ ;  /* 0x0000000408147890 */ /* 0x000fe2000fffe03f */
[----:B------:R-:W-:Y:S01]  /*1fb0*/  QGMMA.64x16x32.F32.E4M3.E4M3 R48, gdesc[UR24], R48 ;  /* 0x00200000183079f3 */ /* 0x000fe20008700830 */
[----:B------:R-:W-:Y:S01]  /*1fc0*/  UIADD3 UR22, UR12, 0x4, URZ ;  /* 0x000000040c167890 */ /* 0x000fe2000fffe03f */
[----:B------:R-:W-:Y:S01]  /*1fd0*/  CS2R R160, SRZ ;  /* 0x0000000000a07805 */ /* 0x000fe2000001ff00 */
[----:B------:R-:W-:Y:S01]  /*1fe0*/  UIADD3 UR26, UR12, 0x84, URZ ;  /* 0x000000840c1a7890 */ /* 0x000fe2000fffe03f */
[----:B------:R-:W-:Y:S01]  /*1ff0*/  QGMMA.64x16x32.F32.E4M3.E4M3 R24, gdesc[UR16], R24 ;  /* 0x00200000101879f3 */ /* 0x000fe20008700818 */
[----:B------:R-:W-:Y:S01]  /*2000*/  UIADD3 UR18, UR12, 0x104, URZ ;  /* 0x000001040c127890 */ /* 0x000fe2000fffe03f */
[----:B------:R-:W-:Y:S01]  /*2010*/  IMAD.MOV.U32 R164, RZ, RZ, RZ ;  /* 0x000000ffffa47224 */ /* 0x000fe200078e00ff */
        /* <DEDUP_REMOVED lines=11> */
[----:B------:R-:W-:Y:S01]  /*20d0*/  CS2R R128, SRZ ;  /* 0x0000000000807805 */ /* 0x000fe2000001ff00 */
[----:B------:R-:W-:Y:S01]  /*20e0*/  IMAD.MOV.U32 R110, RZ, RZ, RZ ;  /* 0x000000ffff6e7224 */ /* 0x000fe200078e00ff */
[----:B------:R-:W-:Y:S01]  /*20f0*/  QGMMA.64x16x32.F32.E4M3.E4M3 R88, gdesc[UR20], R88 ;  /* 0x00200000145879f3 */ /* 0x000fe20008700858 */
[----:B------:R-:W-:-:S03]  /*2100*/  CS2R R108, SRZ ;  /* 0x00000000006c7805 */ /* 0x000fc6000001ff00 */
[----:B------:R-:W-:Y:S04]  /*2110*/  QGMMA.64x16x32.F32.E4M3.E4M3 R64, gdesc[UR24], R64 ;  /* 0x00200000184079f3 */ /* 0x000fe80008700840 */
[----:B------:R-:W-:Y:S01]  /*2120*/  QGMMA.64x16x32.F32.E4M3.E4M3 R40, gdesc[UR16], R40 ;  /* 0x00200000102879f3 */ /* 0x000fe20008700828 */
[----:B------:R-:W-:Y:S01]  /*2130*/  UMOV UR16, UR6 ;  /* 0x0000000600107c82 */ /* 0x000fe20008000000 */
[----:B------:R-:W-:Y:S01]  /*2140*/  UIADD3 UR6, UR8, 0x804, URZ ;  /* 0x0000080408067890 */ /* 0x000fe2000fffe03f */
[----:B------:R-:W-:Y:S01]  /*2150*/  UMOV UR17, 0x40000040 ;  /* 0x4000004000117882 */ /* 0x000fe20000000000 */
[----:B------:R-:W-:Y:S01]  /*2160*/  UMOV UR24, UR16 ;  /* 0x0000001000187c82 */ /* 0x000fe20008000000 */
[----:B------:R-:W-:Y:S01]  /*2170*/  UMOV UR25, UR17 ;  /* 0x0000001100197c82 */ /* 0x000fe20008000000 */
[----:B------:R-:W-:Y:S01]  /*2180*/  QGMMA.64x16x32.F32.E4M3.E4M3 R32, gdesc[UR16], R32 ;  /* 0x00200000102079f3 */ /* 0x000fe20008700820 */
[----:B------:R-:W-:Y:S01]  /*2190*/  UMOV UR20, UR16 ;  /* 0x0000001000147c82 */ /* 0x000fe20008000000 */
[----:B------:R-:W-:-:S02]  /*21a0*/  UMOV UR21, UR17 ;  /* 0x0000001100157c82 */ /* 0x000fc40008000000 */
[----:B------:R-:W-:Y:S04]  /*21b0*/  QGMMA.64x16x32.F32.E4M3.E4M3 R56, gdesc[UR24], R56 ;  /* 0x00200000183879f3 */ /* 0x000fe80008700838 */
        /* <DEDUP_REMOVED lines=10> */
[----:B------:R-:W-:-:S02]  /*2260*/  UIADD3 UR22, UR12, 0x6, URZ ;  /* 0x000000060c167890 */ /* 0x000fc4000fffe03f */
[----:B------:R-:W-:Y:S01]  /*2270*/  UIADD3 UR26, UR12, 0x86, URZ ;  /* 0x000000860c1a7890 */ /* 0x000fe2000fffe03f */
[----:B------:R-:W-:Y:S01]  /*2280*/  QGMMA.64x16x32.F32.E4M3.E4M3 R24, gdesc[UR16], R24 ;  /* 0x00200000101879f3 */ /* 0x000fe20008700818 */
[----:B------:R-:W-:Y:S01]  /*2290*/  UIADD3 UR18, UR12, 0x106, URZ ;  /* 0x000001060c127890 */ /* 0x000fe2000fffe03f */
        /* <DEDUP_REMOVED lines=9> */
[----:B------:R-:W-:Y:S04]  /*2330*/  QGMMA.64x16x32.F32.E4M3.E4M3 R88, gdesc[UR20], R88 ;  /* 0x00200000145879f3 */ /* 0x000fe80008700858 */
        /* <DEDUP_REMOVED lines=68> */
[----:B------:R-:W-:Y:S01]  /*2780*/  UMOV UR6, 0x8 ;  /* 0x0000000800067882 */ /* 0x000fe20000000000 */
        /* <DEDUP_REMOVED lines=58> */
[----:B------:R-:W-:-:S02]  /*2b30*/  UMOV UR23, 0x40000040 ;  /* 0x4000004000177882 */ /* 0x000fc40000000000 */
[----:B------:R-:W-:Y:S01]  /*2b40*/  QGMMA.64x16x32.F32.E4M3.E4M3 R24, gdesc[UR16], R24 ;  /* 0x00200000101879f3 */ /* 0x000fe20008700818 */
[----:B------:R-:W-:Y:S02]  /*2b50*/  UIADD3 UR16, UR8, 0xc06, URZ ;  /* 0x00000c0608107890 */ /* 0x000fe4000fffe03f */
[----:B------:R-:W-:Y:S01]  /*2b60*/  UIADD3 UR18, UR12, 0x186, URZ ;  /* 0x000001860c127890 */ /* 0x000fe2000fffe03f */
[----:B------:R-:W-:Y:S01]  /*2b70*/  UMOV UR17, 0x40000040 ;  /* 0x4000004000117882 */ /* 0x000fe20000000000 */
[----:B------:R-:W-:Y:S01]  /*2b80*/  UMOV UR19, 0x40000040 ;  /* 0x4000004000137882 */ /* 0x000fe20000000000 */
[----:B------:R-:W-:Y:S02]  /*2b90*/  UMOV UR21, UR17 ;  /* 0x0000001100157c82 */ /* 0x000fe40008000000 */
[----:B------:R-:W-:Y:S01]  /*2ba0*/  UMOV UR20, UR16 ;  /* 0x0000001000147c82 */ /* 0x000fe20008000000 */
[----:B------:R-:W-:Y:S01]  /*2bb0*/  UMOV UR12, UR16 ;  /* 0x00000010000c7c82 */ /* 0x000fe20008000000 */
[----:B------:R-:W-:Y:S01]  /*2bc0*/  UMOV UR13, UR17 ;  /* 0x00000011000d7c82 */ /* 0x000fe20008000000 */
[----:B------:R-:W-:Y:S01]  /*2bd0*/  UIADD3 UR8, UR8, 0x1406, URZ ;  /* 0x0000140608087890 */ /* 0x000fe2000fffe03f */
[----:B------:R-:W-:Y:S04]  /*2be0*/  QGMMA.64x16x32.F32.E4M3.E4M3 R88, gdesc[UR16], R88 ;  /* 0x00200000105879f3 */ /* 0x000fe80008700858 */
[----:B------:R-:W-:Y:S04]  /*2bf0*/  QGMMA.64x16x32.F32.E4M3.E4M3 R64, gdesc[UR20], R64 ;  /* 0x00200000144079f3 */ /* 0x000fe80008700840 */
[----:B------:R-:W-:Y:S01]  /*2c00*/  QGMMA.64x16x32.F32.E4M3.E4M3 R40, gdesc[UR12], R40 ;  /* 0x002000000c2879f3 */ /* 0x000fe20008700828 */
[----:B------:R-:W-:Y:S01]  /*2c10*/  UMOV UR12, UR7 ;  /* 0x00000007000c7c82 */ /* 0x000fe20008000000 */
[----:B------:R-:W-:Y:S01]  /*2c20*/  ULDC UR7, c[0x0][0x50c] ;  /* 0x0001430000077ab9 */ /* 0x000fe20000000800 */
[----:B------:R-:W-:Y:S01]  /*2c30*/  UMOV UR13, 0x40000040 ;  /* 0x40000040000d7882 */ /* 0x000fe20000000000 */
[----:B------:R-:W-:Y:S01]  /*2c40*/  UISETP.NE.AND UP0, UPT, UR7, 0x8, UPT ;  /* 0x000000080700788c */ /* 0x000fe2000bf05270 */
[----:B------:R-:W-:Y:S01]  /*2c50*/  UMOV UR20, UR12 ;  /* 0x0000000c00147c82 */ /* 0x000fe20008000000 */
[----:B------:R-:W-:-:S02]  /*2c60*/  UMOV UR21, UR13 ;  /* 0x0000000d00157c82 */ /* 0x000fc40008000000 */
[----:B------:R-:W-:Y:S01]  /*2c70*/  USEL UR7, URZ, 0x1, UP0 ;  /* 0x000000013f077887 */ /* 0x000fe20008000000 */
[----:B------:R-:W-:Y:S01]  /*2c80*/  QGMMA.64x16x32.F32.E4M3.E4M3 R32, gdesc[UR12], R32 ;  /* 0x002000000c2079f3 */ /* 0x000fe20008700820 */
[----:B------:R-:W-:Y:S01]  /*2c90*/  UMOV UR16, UR12 ;  /* 0x0000000c00107c82 */ /* 0x000fe20008000000 */
[----:B------:R-:W-:Y:S02]  /*2ca0*/  UMOV UR17, UR13 ;  /* 0x0000000d00117c82 */ /* 0x000fe40008000000 */
[----:B------:R-:W-:Y:S01]  /*2cb0*/  QGMMA.64x16x32.F32.E4M3.E4M3 R56, gdesc[UR20], R56 ;  /* 0x00200000143879f3 */ /* 0x000fe20008700838 */
[----:B------:R-:W-:-:S03]  /*2cc0*/  ISETP.NE.AND P0, PT, RZ, UR7, PT ;  /* 0x00000007ff007c0c */ /* 0x000fc6000bf05270 */
[----:B------:R-:W-:Y:S01]  /*2cd0*/  QGMMA.64x16x32.F32.E4M3.E4M3 R80, gdesc[UR16], R80 ;  /* 0x00200000105079f3 */ /* 0x000fe20008700850 */
[----:B------:R-:W-:Y:S01]  /*2ce0*/  UMOV UR16, UR8 ;  /* 0x0000000800107c82 */ /* 0x000fe20008000000 */
[----:B------:R-:W-:Y:S01]  /*2cf0*/  UMOV UR17, 0x40000040 ;  /* 0x4000004000117882 */ /* 0x000fe20000000000 */
[----:B------:R-:W-:Y:S01]  /*2d00*/  UMOV UR20, UR16 ;  /* 0x0000001000147c82 */ /* 0x000fe20008000000 */
[----:B------:R-:W-:Y:S01]  /*2d10*/  UMOV UR21, UR17 ;  /* 0x0000001100157c82 */ /* 0x000fe20008000000 */
[----:B------:R-:W-:Y:S01]  /*2d20*/  QGMMA.64x16x32.F32.E4M3.E4M3 R72, gdesc[UR16], R72 ;  /* 0x00200000104879f3 */ /* 0x000fe20008700848 */
[----:B------:R-:W-:Y:S01]  /*2d30*/  UMOV UR12, UR16 ;  /* 0x00000010000c7c82 */ /* 0x000fe20008000000 */
[----:B------:R-:W-:Y:S02]  /*2d40*/  UMOV UR13, UR17 ;  /* 0x00000011000d7c82 */ /* 0x000fe40008000000 */
[----:B------:R-:W-:Y:S04]  /*2d50*/  QGMMA.64x16x32.F32.E4M3.E4M3 R48, gdesc[UR20], R48 ;  /* 0x00200000143079f3 */ /* 0x000fe80008700830 */
[----:B------:R-:W-:Y:S01]  /*2d60*/  QGMMA.64x16x32.F32.E4M3.E4M3 R24, gdesc[UR12], R24, gsb0 ;  /* 0x002000000c1879f3 */ /* 0x000fe20008000818 */
[----:B------:R-:W-:Y:S05]  /*2d70*/  @!P0 BRA `(.L_x_22) ;  /* 0x0000000400288947 */ /* 0x000fea0003800000 */
[----:B------:R-:W-:Y:S02]  /*2d80*/  WARPGROUP.DEPBAR.LE gsb0, 0x0 ;  /* 0x00008000000079c5 */ /* 0x000fe40000010000 */
[----:B------:R-:W-:-:S01]  /*2d90*/  FADD R109, RZ, R88 ;  /* 0x00000058ff6d7221 */ /* 0x000fc20000000000 */
[----:B------:R-:W-:Y:S01]  /*2da0*/  FADD R108, RZ, R89 ;  /* 0x00000059ff6c7221 */ /* 0x000fe20000000000 */
        /* <DEDUP_REMOVED lines=70> */
[----:B------:R-:W-:-:S06]  /*3210*/  UMOV UR6, URZ ;  /* 0x0000003f00067c82 */ /* 0x000fcc0008000000 */
.L_x_22:
[----:B------:R-:W-:-:S04]  /*3220*/  UIADD3 UR12, UR5, 0x1, URZ ;  /* 0x00000001050c7890 */ /* 0x000fc8000fffe03f */
[----:B------:R-:W-:-:S04]  /*3230*/  UISETP.NE.AND UP0, UPT, UR12, 0x2, UPT ;  /* 0x000000020c00788c */ /* 0x000fc8000bf05270 */
[----:B------:R-:W-:Y:S02]  /*3240*/  USEL UR8, URZ, 0x1, UP0 ;  /* 0x000000013f087887 */ /* 0x000fe40008000000 */
[----:B------:R-:W-:Y:S02]  /*3250*/  USEL UR12, UR12, URZ, UP0 ;  /* 0x0000003f0c0c7287 */ /* 0x000fe40008000000 */
[----:B------:R-:W-:-:S06]  /*3260*/  ULOP3.LUT UR8, UR4, UR8, URZ, 0x3c, !UPT ;  /* 0x0000000804087292 */ /* 0x000fcc000f8e3c3f */
[----:B------:R-:W-:Y:S01]  /*3270*/  IMAD.U32 R170, RZ, RZ, UR8 ;  /* 0x00000008ffaa7e24 */ /* 0x000fe2000f8e00ff */
[----:B------:R-:W-:-:S06]  /*3280*/  UMOV UR8, 0x1 ;  /* 0x0000000100087882 */ /* 0x000fcc0000000000 */
.L_x_17:
[----:B------:R-:W-:-:S04]  /*3290*/  UISETP.LT.AND UP0, UPT, UR9, 0x1, UPT ;  /* 0x000000010900788c */ /* 0x000fc8000bf01270 */
[----:B------:R-:W-:-:S04]  /*32a0*/  USEL UR13, UR9, 0x1, UP0 ;  /* 0x00000001090d7887 */ /* 0x000fc80008000000 */
[----:B------:R-:W-:-:S04]  /*32b0*/  UIADD3 UR13, UR9, -UR13, URZ ;  /* 0x8000000d090d7290 */ /* 0x000fc8000fffe03f */
[----:B------:R-:W-:-:S06]  /*32c0*/  UISETP.GE.AND UP0, UPT, UR13, 0x1, UPT ;  /* 0x000000010d00788c */ /* 0x000fcc000bf06270 */
[----:B------:R-:W-:-:S13]  /*32d0*/  PLOP3.LUT P0, PT, PT, PT, UP0, 0x80, 0x0 ;  /* 0x000000000000781c */ /* 0x000fda0003f0f008 */
[----:B------:R-:W-:Y:S05]  /*32e0*/  @!P0 BRA `(.L_x_23) ;  /* 0x0000001800688947 */ /* 0x000fea0003800000 */
[----:B------:R-:W-:Y:S02]  /*32f0*/  IMAD.U32 R167, RZ, RZ, UR5 ;  /* 0x00000005ffa77e24 */ /* 0x000fe4000f8e00ff */
[----:B------:R-:W-:Y:S01]  /*3300*/  IMAD.U32 R166, RZ, RZ, UR13 ;  /* 0x0000000dffa67e24 */ /* 0x000fe2000f8e00ff */
[----:B------:R-:W-:-:S06]  /*3310*/  ULDC UR13, c[0x0][0x50c] ;  /* 0x00014300000d7ab9 */ /* 0x000fcc0000000800 */
.L_x_31:
[----:B------:R-:W-:-:S13]  /*3320*/  ISETP.NE.AND P1, PT, R19, 0x3, PT ;  /* 0x000000031300780c */ /* 0x000fda0003f25270 */
[----:B------:R-:W-:Y:S05]  /*3330*/  @!P1 BRA `(.L_x_24) ;  /* 0x0000000000049947 */ /* 0x000fea0003800000 */
[----:B------:R-:W-:Y:S01]  /*3340*/  BPT.TRAP 0x1 ;  /* 0x000000040000795c */ /* 0x000fe20000300000 */
.L_x_24:
[----:B------:R-:W0:Y:S01]  /*3350*/  S2UR UR14, SR_CgaCtaId ;  /* 0x00000000000e79c3 */ /* 0x000e220000008800 */
[----:B------:R-:W-:Y:S01]  /*3360*/  UMOV UR10, 0x400 ;  /* 0x00000400000a7882 */ /* 0x000fe20000000000 */
[----:B------:R-:W-:Y:S01]  /*3370*/  SHF.L.U32 R168, R170, 0x1f, RZ ;  /* 0x0000001faaa87819 */ /* 0x000fe200000006ff */
[----:B0-----:R-:W-:-:S04]  /*3380*/  ULEA UR10, UR14, UR10, 0x18 ;  /* 0x0000000a0e0a7291 */ /* 0x001fc8000f8ec03f */
[----:B------:R-:W-:-:S09]  /*3390*/  ULEA UR14, UR12, UR10, 0x3 ;  /* 0x0000000a0c0e7291 */ /* 0x000fd2000f8e183f */
[----:B------:R0:W1:Y:S01]  /*33a0*/  SYNCS.PHASECHK.TRANS64.TRYWAIT P0, [UR14], R168 ;  /* 0x000000a8ff0075a7 */ /* 0x000062000800014e */
[----:B------:R-:W-:Y:S05]  /*33b0*/  @!P1 BRA `(.L_x_25) ;  /* 0x0000000000049947 */ /* 0x000fea0003800000 */
[----:B------:R-:W-:Y:S01]  /*33c0*/  BPT.TRAP 0x1 ;  /* 0x000000040000795c */ /* 0x000fe20000300000 */
.L_x_25:
[----:B-1----:R-:W-:Y:S05]  /*33d0*/  @P0 BRA `(.L_x_26) ;  /* 0x0000000000080947 */ /* 0x002fea0003800000 */
[----:B------:R-:W1:Y:S02]  /*33e0*/  SYNCS.PHASECHK.TRANS64.TRYWAIT P0, [UR14], R168 ;  /* 0x000000a8ff0075a7 */ /* 0x000e64000800014e */
[----:B-1----:R-:W-:Y:S05]  /*33f0*/  @!P0 BRA `(.L_x_27) ;  /* 0x000000b400b08947 */ /* 0x002fea0003800000 */
.L_x_26:
[----:B------:R-:W-:Y:S01]  /*3400*/  UIADD3 UR14, UR10, 0x30100, URZ ;  /* 0x000301000a0e7890 */ /* 0x000fe2000fffe03f */
[----:B------:R-:W-:Y:S01]  /*3410*/  WARPGROUP.ARRIVE ;  /* 0x00000000000079c5 */ /* 0x000fe20000000000 */
[----:B------:R-:W-:Y:S02]  /*3420*/  UISETP.NE.AND UP0, UPT, UR7, URZ, UPT ;  /* 0x0000003f0700728c */ /* 0x000fe4000bf05270 */
[----:B------:R-:W-:Y:S02]  /*3430*/  USHF.R.U32.HI UR14, URZ, 0x4, UR14 ;  /* 0x000000043f0e7899 */ /* 0x000fe4000801160e */
[----:B------:R-:W-:Y:S02]  /*3440*/  USEL UR8, UR8, URZ, !UP0 ;  /* 0x0000003f08087287 */ /* 0x000fe4000c000000 */
[----:B------:R-:W-:Y:S02]  /*3450*/  ULOP3.LUT UR14, UR14, 0x3fff, URZ, 0xc0, !UPT ;  /* 0x00003fff0e0e7892 */ /* 0x000fe4000f8ec03f */
[----:B------:R-:W-:-:S02]  /*3460*/  ULOP3.LUT UR15, UR11, 0x10000, URZ, 0xfc, !UPT ;  /* 0x000100000b0f7892 */ /* 0x000fc4000f8efc3f */
[----:B------:R-:W-:Y:S02]  /*3470*/  ULOP3.LUT UR7, UR14, 0x10000, URZ, 0xfc, !UPT ;  /* 0x000100000e077892 */ /* 0x000fe4000f8efc3f */
[----:B------:R-:W-:Y:S02]  /*3480*/  UISETP.NE.U32.AND UP0, UPT, UR8, URZ, UPT ;  /* 0x0000003f0800728c */ /* 0x000fe4000bf05070 */
[----:B------:R-:W-:Y:S02]  /*3490*/  UIMAD UR8, UR12, 0x300, UR7 ;  /* 0x000003000c0878a4 */ /* 0x000fe4000f8e0207 */
[----:B------:R-:W-:Y:S02]  /*34a0*/  UIMAD UR14, UR12, 0x1800, UR15 ;  /* 0x000018000c0e78a4 */ /* 0x000fe4000f8e020f */
[----:B------:R-:W-:Y:S02]  /*34b0*/  UIADD3 UR18, UR8, 0x80, URZ ;  /* 0x0000008008127890 */ /* 0x000fe4000fffe03f */
[----:B------:R-:W-:-:S02]  /*34c0*/  UIADD3 UR26, UR8, 0x100, URZ ;  /* 0x00000100081a7890 */ /* 0x000fc4000fffe03f */
[----:B------:R-:W-:Y:S02]  /*34d0*/  UIADD3 UR7, UR14, 0x400, URZ ;  /* 0x000004000e077890 */ /* 0x000fe4000fffe03f */
[----:B------:R-:W-:Y:S01]  /*34e0*/  UMOV UR20, UR14 ;  /* 0x0000000e00147c82 */ /* 0x000fe20008000000 */
[----:B------:R-:W-:Y:S01]  /*34f0*/  UMOV UR21, 0x40000040 ;  /* 0x4000004000157882 */ /* 0x000fe20000000000 */
[----:B------:R-:W-:Y:S01]  /*3500*/  UMOV UR22, UR8 ;  /* 0x0000000800167c82 */ /* 0x000fe20008000000 */
[----:B------:R-:W-:Y:S01]  /*3510*/  UMOV UR23, 0x40000040 ;  /* 0x4000004000177882 */ /* 0x000fe20000000000 */
[----:B------:R-:W-:Y:S01]  /*3520*/  UMOV UR16, UR20 ;  /* 0x0000001400107c82 */ /* 0x000fe20008000000 */
[----:B------:R-:W-:Y:S01]  /*3530*/  UMOV UR17, UR21 ;  /* 0x0000001500117c82 */ /* 0x000fe20008000000 */
[----:B------:R-:W-:Y:S01]  /*3540*/  UMOV UR19, 0x40000040 ;  /* 0x4000004000137882 */ /* 0x000fe20000000000 */
[----:B------:R-:W-:Y:S01]  /*3550*/  QGMMA.64x16x32.F32.E4M3.E4M3 R88, gdesc[UR20], R88, UP0 ;  /* 0x00200000145879f3 */ /* 0x000fe2000bf00858 */
[----:B------:R-:W-:Y:S01]  /*3560*/  UMOV UR24, UR20 ;  /* 0x0000001400187c82 */ /* 0x000fe20008000000 */
[----:B------:R-:W-:Y:S01]  /*3570*/  UMOV UR25, UR21 ;  /* 0x0000001500197c82 */ /* 0x000fe20008000000 */
[----:B------:R-:W-:Y:S01]  /*3580*/  UMOV UR27, 0x40000040 ;  /* 0x40000040001b7882 */ /* 0x000fe20000000000 */
[----:B------:R-:W-:Y:S01]  /*3590*/  QGMMA.64x16x32.F32.E4M3.E4M3 R64, gdesc[UR16], R64, UP0 ;  /* 0x00200000104079f3 */ /* 0x000fe2000bf00840 */
[----:B------:R-:W-:-:S03]  /*35a0*/  UIADD3 UR6, UR6, 0x8, URZ ;  /* 0x0000000806067890 */ /* 0x000fc6000fffe03f */
[----:B------:R-:W-:Y:S01]  /*35b0*/  QGMMA.64x16x32.F32.E4M3.E4M3 R40, gdesc[UR24], R40, UP0 ;  /* 0x00200000182879f3 */ /* 0x000fe2000bf00828 */
[----:B------:R-:W-:Y:S01]  /*35c0*/  UMOV UR24, UR7 ;  /* 0x0000000700187c82 */ /* 0x000fe20008000000 */
[----:B------:R-:W-:Y:S01]  /*35d0*/  UIADD3 UR7, UR14, 0x800, URZ ;  /* 0x000008000e077890 */ /* 0x000fe2000fffe03f */
[----:B------:R-:W-:Y:S01]  /*35e0*/  UMOV UR25, 0x40000040 ;  /* 0x4000004000197882 */ /* 0x000fe20000000000 */
[----:B------:R-:W-:Y:S01]  /*35f0*/  UMOV UR16, UR24 ;  /* 0x0000001800107c82 */ /* 0x000fe20008000000 */
[----:B------:R-:W-:Y:S01]  /*3600*/  UMOV UR17, UR25 ;  /* 0x0000001900117c82 */ /* 0x000fe20008000000 */
[----:B------:R-:W-:Y:S01]  /*3610*/  QGMMA.64x16x32.F32.E4M3.E4M3 R32, gdesc[UR24], R32, UP0 ;  /* 0x00200000182079f3 */ /* 0x000fe2000bf00820 */
[----:B------:R-:W-:Y:S01]  /*3620*/  UMOV UR20, UR24 ;  /* 0x0000001800147c82 */ /* 0x000fe20008000000 */
[----:B------:R-:W-:Y:S02]  /*3630*/  UMOV UR21, UR25 ;  /* 0x0000001900157c82 */ /* 0x000fe40008000000 */
[----:B------:R-:W-:Y:S04]  /*3640*/  QGMMA.64x16x32.F32.E4M3.E4M3 R56, gdesc[UR16], R56, UP0 ;  /* 0x00200000103879f3 */ /* 0x000fe8000bf00838 */
[----:B------:R-:W-:Y:S01]  /*3650*/  QGMMA.64x16x32.F32.E4M3.E4M3 R80, gdesc[UR20], R80, UP0 ;  /* 0x00200000145079f3 */ /* 0x000fe2000bf00850 */
[----:B------:R-:W-:Y:S01]  /*3660*/  UMOV UR20, UR7 ;  /* 0x0000000700147c82 */ /* 0x000fe20008000000 */
[----:B------:R-:W-:Y:S01]  /*3670*/  UMOV UR21, 0x40000040 ;  /* 0x4000004000157882 */ /* 0x000fe20000000000 */
[----:B------:R-:W-:Y:S01]  /*3680*/  UMOV UR16, UR20 ;  /* 0x0000001400107c82 */ /* 0x000fe20008000000 */
[----:B------:R-:W-:Y:S01]  /*3690*/  QGMMA.64x16x32.F32.E4M3.E4M3 R72, gdesc[UR20], R72, UP0 ;  /* 0x00200000144879f3 */ /* 0x000fe2000bf00848 */
[----:B------:R-:W-:Y:S01]  /*36a0*/  UMOV UR17, UR21 ;  /* 0x0000001500117c82 */ /* 0x000fe20008000000 */
[----:B------:R-:W-:Y:S01]  /*36b0*/  UMOV UR22, UR26 ;  /* 0x0000001a00167c82 */ /* 0x000fe20008000000 */
[----:B------:R-:W-:Y:S01]  /*36c0*/  UMOV UR23, UR27 ;  /* 0x0000001b00177c82 */ /* 0x000fe20008000000 */
[----:B------:R-:W-:Y:S01]  /*36d0*/  QGMMA.64x16x32.F32.E4M3.E4M3 R48, gdesc[UR16], R48, UP0 ;  /* 0x00200000103079f3 */ /* 0x000fe2000bf00830 */
[----:B------:R-:W-:-:S02]  /*36e0*/  UIADD3 UR18, UR8, 0x82, URZ ;  /* 0x0000008208127890 */ /* 0x000fc4000fffe03f */
[----:B------:R-:W-:Y:S01]  /*36f0*/  UIADD3 UR26, UR8, 0x102, URZ ;  /* 0x00000102081a7890 */ /* 0x000fe2000fffe03f */
[----:B------:R-:W-:Y:S01]  /*3700*/  QGMMA.64x16x32.F32.E4M3.E4M3 R24, gdesc[UR20], R24, UP0 ;  /* 0x00200000141879f3 */ /* 0x000fe2000bf00818 */
[----:B------:R-:W-:Y:S02]  /*3710*/  UIADD3 UR20, UR14, 0x2, URZ ;  /* 0x000000020e147890 */ /* 0x000fe4000fffe03f */
[----:B------:R-:W-:Y:S02]  /*3720*/  UIADD3 UR22, UR8, 0x2, URZ ;  /* 0x0000000208167890 */ /* 0x000fe4000fffe03f */
        /* <DEDUP_REMOVED lines=9> */
[----:B------:R-:W-:Y:S01]  /*37c0*/  UISETP.NE.AND UP0, UPT, UR6, UR13, UPT ;  /* 0x0000000d0600728c */ /* 0x000fe2000bf05270 */
        /* <DEDUP_REMOVED lines=16> */
[----:B------:R-:W-:Y:S01]  /*38d0*/  QGMMA.64x16x32.F32.E4M3.E4M3 R72, gdesc[UR20], R72 ;  /* 0x00200000144879f3 */ /* 0x000fe20008700848 */
[----:B------:R-:W-:Y:S01]  /*38e0*/  UMOV UR17, UR21 ;  /* 0x0000001500117c82 */ /* 0x000fe20008000000 */
[----:B------:R-:W-:Y:S01]  /*38f0*/  UMOV UR22, UR26 ;  /* 0x0000001a00167c82 */ /* 0x000fe20008000000 */
[----:B------:R-:W-:Y:S01]  /*3900*/  UMOV UR23, UR27 ;  /* 0x0000001b00177c82 */ /* 0x000fe20008000000 */
[----:B------:R-:W-:Y:S01]  /*3910*/  QGMMA.64x16x32.F32.E4M3.E4M3 R48, gdesc[UR16], R48 ;  /* 0x00200000103079f3 */ /* 0x000fe20008700830 */
[----:B------:R-:W-:-:S02]  /*3920*/  UIADD3 UR18, UR8, 0x84, URZ ;  /* 0x0000008408127890 */ /* 0x000fc4000fffe03f */
[----:B------:R-:W-:Y:S01]  /*3930*/  UIADD3 UR26, UR8, 0x104, URZ ;  /* 0x00000104081a7890 */ /* 0x000fe2000fffe03f */
[----:B------:R-:W-:Y:S01]  /*3940*/  QGMMA.64x16x32.F32.E4M3.E4M3 R24, gdesc[UR20], R24 ;  /* 0x00200000141879f3 */ /* 0x000fe20008700818 */
        /* <DEDUP_REMOVED lines=191> */
[----:B------:R-:W-:Y:S01]  /*4540*/  UMOV UR25, 0x40000040 ;  /* 0x4000004000197882 */ /* 0x000fe20000000000 */
[----:B------:R-:W-:Y:S01]  /*4550*/  UMOV UR20, UR24 ;  /* 0x0000001800147c82 */ /* 0x000fe20008000000 */
[----:B------:R-:W-:Y:S01]  /*4560*/  UMOV UR21, UR25 ;  /* 0x0000001900157c82 */ /* 0x000fe20008000000 */
[----:B------:R-:W-:Y:S01]  /*4570*/  UMOV UR16, UR24 ;  /* 0x0000001800107c82 */ /* 0x000fe20008000000 */
[----:B------:R-:W-:Y:S01]  /*4580*/  UMOV UR17, UR25 ;  /* 0x0000001900117c82 */ /* 0x000fe20008000000 */
[----:B------:R-:W-:Y:S01]  /*4590*/  QGMMA.64x16x32.F32.E4M3.E4M3 R32, gdesc[UR24], R32 ;  /* 0x00200000182079f3 */ /* 0x000fe20008700820 */
[----:B------:R-:W-:-:S03]  /*45a0*/  USEL UR7, URZ, 0x1, UP0 ;  /* 0x000000013f077887 */ /* 0x000fc60008000000 */
[----:B------:R-:W-:Y:S03]  /*45b0*/  QGMMA.64x16x32.F32.E4M3.E4M3 R56, gdesc[UR20], R56 ;  /* 0x00200000143879f3 */ /* 0x000fe60008700838 */
[----:B------:R-:W-:Y:S01]  /*45c0*/  ISETP.NE.AND P0, PT, RZ, UR7, PT ;  /* 0x00000007ff007c0c */ /* 0x000fe2000bf05270 */
        /* <DEDUP_REMOVED lines=8> */
[----:B------:R-:W-:Y:S04]  /*4650*/  QGMMA.64x16x32.F32.E4M3.E4M3 R48, gdesc[UR20], R48 ;  /* 0x00200000143079f3 */ /* 0x000fe80008700830 */
[----:B------:R-:W-:Y:S03]  /*4660*/  QGMMA.64x16x32.F32.E4M3.E4M3 R24, gdesc[UR16], R24, gsb0 ;  /* 0x00200000101879f3 */ /* 0x000fe60008000818 */
[----:B------:R-:W-:-:S02]  /*4670*/  WARPGROUP.DEPBAR.LE gsb0, 0x1 ;  /* 0x00008000000079c5 */ /* 0x000fc40000010100 */
[----:B------:R-:W-:Y:S05]  /*4680*/  @!P0 BRA `(.L_x_28) ;  /* 0x0000000400288947 */ /* 0x000fea0003800000 */
[----:B------:R-:W-:Y:S02]  /*4690*/  WARPGROUP.DEPBAR.LE gsb0, 0x0 ;  /* 0x00008000000079c5 */ /* 0x000fe40000010000 */
[----:B------:R-:W-:-:S01]  /*46a0*/  FADD R109, R88, R109 ;  /* 0x0000006d586d7221 */ /* 0x000fc20000000000 */
[----:B------:R-:W-:Y:S01]  /*46b0*/  FADD R108, R89, R108 ;  /* 0x0000006c596c7221 */ /* 0x000fe20000000000 */
        /* <DEDUP_REMOVED lines=70> */
[----:B------:R-:W-:-:S06]  /*4b20*/  UMOV UR6, URZ ;  /* 0x0000003f00067c82 */ /* 0x000fcc0008000000 */
.L_x_28:
[----:B------:R-:W-:Y:S05]  /*4b30*/  @!P1 BRA `(.L_x_29) ;  /* 0x0000000000049947 */ /* 0x000fea0003800000 */
[----:B------:R-:W-:Y:S01]  /*4b40*/  BPT.TRAP 0x1 ;  /* 0x000000040000795c */ /* 0x000fe20000300000 */
.L_x_29:
[----:B------:R-:W-:-:S13]  /*4b50*/  ISETP.NE.AND P0, PT, R8, RZ, PT ;  /* 0x000000ff0800720c */ /* 0x000fda0003f05270 */
[----:B01----:R-:W-:-:S05]  /*4b60*/  @P0 LEA R168, R167, UR10, 0x3 ;  /* 0x0000000aa7a80c11 */ /* 0x003fca000f8e18ff */
[----:B------:R-:W-:-:S05]  /*4b70*/  @P0 VIADD R168, R168, 0x10 ;  /* 0x00000010a8a80836 */ /* 0x000fca0000000000 */
[----:B------:R-:W-:-:S04]  /*4b80*/  @P0 PRMT R168, R9, 0x654, R168 ;  /* 0x0000065409a80816 */ /* 0x000fc800000000a8 */
[----:B------:R0:W-:Y:S01]  /*4b90*/  @P0 SYNCS.ARRIVE.TRANS64.RED.A1T0 RZ, [R168+URZ], RZ ;  /* 0x000000ffa8ff09a7 */ /* 0x0001e2000810043f */
[----:B------:R-:W-:-:S13]  /*4ba0*/  ISETP.GT.U32.AND P0, PT, R5, 0x1, PT ;  /* 0x000000010500780c */ /* 0x000fda0003f04070 */
[----:B0-----:R-:W-:Y:S05]  /*4bb0*/  @P0 BRA `(.L_x_30) ;  /* 0x0000000000040947 */ /* 0x001fea0003800000 */
[----:B------:R-:W-:Y:S01]  /*4bc0*/  BPT.TRAP 0x1 ;  /* 0x000000040000795c */ /* 0x000fe20000300000 */
.L_x_30:
[----:B------:R-:W-:Y:S01]  /*4bd0*/  UIADD3 UR12, UR12, 0x1, URZ ;  /* 0x000000010c0c7890 */ /* 0x000fe2000fffe03f */
[C---:B------:R-:W-:Y:S01]  /*4be0*/  ISETP.GT.AND P1, PT, R166.reuse, 0x1, PT ;  /* 0x00000001a600780c */ /* 0x040fe20003f24270 */
[----:B------:R-:W-:Y:S02]  /*4bf0*/  VIADD R167, R167, 0x1 ;  /* 0x00000001a7a77836 */ /* 0x000fe40000000000 */
[----:B------:R-:W-:Y:S01]  /*4c00*/  UISETP.NE.AND UP0, UPT, UR12, 0x2, UPT ;  /* 0x000000020c00788c */ /* 0x000fe2000bf05270 */
[----:B------:R-:W-:Y:S02]  /*4c10*/  VIADD R166, R166, 0xffffffff ;  /* 0xffffffffa6a67836 */ /* 0x000fe40000000000 */
[C---:B------:R-:W-:Y:S01]  /*4c20*/  ISETP.NE.AND P0, PT, R167.reuse, 0x2, PT ;  /* 0x00000002a700780c */ /* 0x040fe20003f05270 */
[----:B------:R-:W-:Y:S02]  /*4c30*/  USEL UR8, URZ, 0x1, UP0 ;  /* 0x000000013f087887 */ /* 0x000fe40008000000 */
[----:B------:R-:W-:Y:S01]  /*4c40*/  USEL UR12, UR12, URZ, UP0 ;  /* 0x0000003f0c0c7287 */ /* 0x000fe20008000000 */
[----:B------:R-:W-:-:S03]  /*4c50*/  SEL R167, R167, RZ, P0 ;  /* 0x000000ffa7a77207 */ /* 0x000fc60000000000 */
[----:B------:R-:W-:Y:S01]  /*4c60*/  LOP3.LUT R170, R170, UR8, RZ, 0x3c, !PT ;  /* 0x00000008aaaa7c12 */ /* 0x000fe2000f8e3cff */
[----:B------:R-:W-:Y:S01]  /*4c70*/  UMOV UR8, 0x1 ;  /* 0x0000000100087882 */ /* 0x000fe20000000000 */
[----:B------:R-:W-:Y:S06]  /*4c80*/  @P1 BRA `(.L_x_31) ;  /* 0xffffffe400a41947 */ /* 0x000fec000383ffff */
.L_x_23:
[----:B------:R-:W-:Y:S01]  /*4c90*/  UISETP.NE.AND UP0, UPT, UR6, URZ, UPT ;  /* 0x0000003f0600728c */ /* 0x000fe2000bf05270 */
[----:B------:R-:W0:Y:S03]  /*4ca0*/  LDC R166, c[0x0][0x28c] ;  /* 0x0000a300ffa67b82 */ /* 0x000e260000000800 */
[----:B------:R-:W-:-:S06]  /*4cb0*/  USEL UR6, URZ, 0x1, !UP0 ;  /* 0x000000013f067887 */ /* 0x000fcc000c000000 */
[----:B------:R-:W-:Y:S02]  /*4cc0*/  ISETP.NE.AND P0, PT, RZ, UR6, PT ;  /* 0x00000006ff007c0c */ /* 0x000fe4000bf05270 */
[----:B0-----:R-:W-:-:S11]  /*4cd0*/  ISETP.GE.AND P1, PT, R166, 0x1, PT ;  /* 0x00000001a600780c */ /* 0x001fd60003f26270 */
[----:B------:R-:W-:Y:S05]  /*4ce0*/  @!P0 BRA `(.L_x_32) ;  /* 0x0000000400248947 */ /* 0x000fea0003800000 */
[----:B------:R-:W-:Y:S02]  /*4cf0*/  WARPGROUP.DEPBAR.LE gsb0, 0x0 ;  /* 0x00008000000079c5 */ /* 0x000fe40000010000 */
[----:B------:R-:W-:Y:S01]  /*4d00*/  FADD R109, R88, R109 ;  /* 0x0000006d586d7221 */ /* 0x000fe20000000000 */
        /* <DEDUP_REMOVED lines=70> */
[----:B------:R-:W-:-:S07]  /*5170*/  FADD R20, R20, R31 ;  /* 0x0000001f14147221 */ /* 0x000fce0000000000 */
.L_x_32:
[----:B------:R-:W-:Y:S02]  /*5180*/  WARPGROUP.DEPBAR.LE gsb0, 0x0 ;  /* 0x00008000000079c5 */ /* 0x000fe40000010000 */
[----:B------:R-:W-:Y:S05]  /*5190*/  @!P1 BRA `(.L_x_33) ;  /* 0x0000000000489947 */ /* 0x000fea0003800000 */
[----:B------:R-:W-:-:S13]  /*51a0*/  ISETP.NE.AND P0, PT, R19, 0x3, PT ;  /* 0x000000031300780c */ /* 0x000fda0003f05270 */
[----:B------:R-:W-:Y:S05]  /*51b0*/  @!P0 BRA `(.L_x_34) ;  /* 0x0000000000048947 */ /* 0x000fea0003800000 */
[----:B------:R-:W-:Y:S01]  /*51c0*/  BPT.TRAP 0x1 ;  /* 0x000000040000795c */ /* 0x000fe20000300000 */
.L_x_34:
[----:B------:R-:W-:Y:S01]  /*51d0*/  ISETP.NE.AND P0, PT, R8, RZ, PT ;  /* 0x000000ff0800720c */ /* 0x000fe20003f05270 */
[----:B------:R-:W-:Y:S01]  /*51e0*/  UISETP.LT.AND UP1, UPT, UR9, 0x1, UPT ;  /* 0x000000010900788c */ /* 0x000fe2000bf21270 */
[----:B------:R-:W-:-:S11]  /*51f0*/  IMAD.U32 R25, RZ, RZ, UR10 ;  /* 0x0000000aff197e24 */ /* 0x000fd6000f8e00ff */
[----:B------:R-:W-:-:S05]  /*5200*/  VOTEU.ANY UP0, P0 ;  /* 0x00000000003f7886 */ /* 0x000fca0000000100 */
[----:B------:R-:W-:-:S04]  /*5210*/  @UP0 USEL UR6, UR9, 0x1, UP1 ;  /* 0x0000000109060887 */ /* 0x000fc80008800000 */
[----:B------:R-:W-:-:S06]  /*5220*/  @UP0 UIADD3 UR6, UR5, UR9, -UR6 ;  /* 0x0000000905060290 */ /* 0x000fcc000fffe806 */
[----:B------:R-:W-:-:S04]  /*5230*/  IMAD.U32 R24, RZ, RZ, UR6 ;  /* 0x00000006ff187e24 */ /* 0x000fc8000f8e00ff */
[----:B------:R-:W-:-:S05]  /*5240*/  @P0 IMAD.SHL.U32 R24, R24, 0x8, RZ ;  /* 0x0000000818180824 */ /* 0x000fca00078e00ff */
[----:B------:R-:W-:-:S04]  /*5250*/  @P0 LOP3.LUT R24, R24, 0x8, RZ, 0xc0, !PT ;  /* 0x0000000818180812 */ /* 0x000fc800078ec0ff */
[----:B------:R-:W-:-:S04]  /*5260*/  @P0 IADD3 R24, R25, 0x10, R24 ;  /* 0x0000001019180810 */ /* 0x000fc80007ffe018 */
[----:B------:R-:W-:-:S04]  /*5270*/  @P0 PRMT R24, R9, 0x654, R24 ;  /* 0x0000065409180816 */ /* 0x000fc80000000018 */
[----:B------:R0:W-:Y:S01]  /*5280*/  @P0 SYNCS.ARRIVE.TRANS64.RED.A1T0 RZ, [R24+URZ], RZ ;  /* 0x000000ff18ff09a7 */ /* 0x0001e2000810043f */
[----:B------:R-:W-:-:S13]  /*5290*/  ISETP.GT.U32.AND P0, PT, R5, 0x1, PT ;  /* 0x000000010500780c */ /* 0x000fda0003f04070 */
[----:B0-----:R-:W-:Y:S05]  /*52a0*/  @P0 BRA `(.L_x_33) ;  /* 0x0000000000040947 */ /* 0x001fea0003800000 */
[----:B------:R-:W-:Y:S01]  /*52b0*/  BPT.TRAP 0x1 ;  /* 0x000000040000795c */ /* 0x000fe20000300000 */
.L_x_33:
[----:B------:R-:W0:Y:S01]  /*52c0*/  LDC R32, c[0x0][0x288] ;  /* 0x0000a200ff207b82 */ /* 0x000e220000000800 */
[--C-:B------:R-:W-:Y:S01]  /*52d0*/  SHF.R.U32.HI R26, RZ, 0x7, R4.reuse ;  /* 0x00000007ff1a7819 */ /* 0x100fe20000011604 */
[----:B------:R-:W-:Y:S01]  /*52e0*/  IMAD R165, R165, 0x30, RZ ;  /* 0x00000030a5a57824 */ /* 0x000fe200078e02ff */
[----:B------:R-:W-:Y:S01]  /*52f0*/  SHF.R.U32.HI R24, RZ, 0x2, R4 ;  /* 0x00000002ff187819 */ /* 0x000fe20000011604 */
[----:B------:R-:W-:Y:S01]  /*5300*/  IMAD.SHL.U32 R90, R4, 0x2, RZ ;  /* 0x00000002045a7824 */ /* 0x000fe200078e00ff */
[----:B------:R-:W-:Y:S01]  /*5310*/  LOP3.LUT R26, R26, 0x1, RZ, 0xc0, !PT ;  /* 0x000000011a1a7812 */ /* 0x000fe200078ec0ff */
[----:B------:R-:W-:Y:S01]  /*5320*/  ULDC.64 UR6, c[0x0][0x5d0] ;  /* 0x0001740000067ab9 */ /* 0x000fe20000000a00 */
[----:B------:R-:W-:Y:S01]  /*5330*/  LOP3.LUT R25, R4, 0x60, RZ, 0xc0, !PT ;  /* 0x0000006004197812 */ /* 0x000fe200078ec0ff */
[----:B------:R-:W-:Y:S01]  /*5340*/  ULDC.64 UR10, c[0x0][0x5c8] ;  /* 0x00017200000a7ab9 */ /* 0x000fe20000000a00 */
[----:B------:R-:W-:Y:S01]  /*5350*/  LOP3.LUT R24, R24, 0x7, RZ, 0xc0, !PT ;  /* 0x0000000718187812 */ /* 0x000fe200078ec0ff */
[----:B------:R-:W-:Y:S01]  /*5360*/  IMAD.SHL.U32 R27, R26, 0x40, RZ ;  /* 0x000000401a1b7824 */ /* 0x000fe200078e00ff */
[----:B------:R-:W-:Y:S01]  /*5370*/  SHF.R.U32.HI R29, RZ, 0x1, R25 ;  /* 0x00000001ff1d7819 */ /* 0x000fe20000011619 */
[----:B------:R-:W-:Y:S01]  /*5380*/  IMAD.MOV.U32 R168, RZ, RZ, -0x1 ;  /* 0xffffffffffa87424 */ /* 0x000fe200078e00ff */
[----:B------:R-:W-:-:S02]  /*5390*/  LOP3.LUT R90, R165, 0x6, R90, 0xf8, !PT ;  /* 0x00000006a55a7812 */ /* 0x000fc400078ef85a */
[----:B------:R-:W-:Y:S02]  /*53a0*/  LOP3.LUT R28, R4, 0x3, RZ, 0xc0, !PT ;  /* 0x00000003041c7812 */ /* 0x000fe400078ec0ff */
[--C-:B------:R-:W-:Y:S02]  /*53b0*/  LOP3.LUT R27, R27, 0x40, R24.reuse, 0xe2, !PT ;  /* 0x000000401b1b7812 */ /* 0x100fe400078ee218 */
[----:B------:R-:W-:Y:S01]  /*53c0*/  IADD3 R31, RZ, -R29, -R24 ;  /* 0x8000001dff1f7210 */ /* 0x000fe20007ffe818 */
[C---:B------:R-:W-:Y:S01]  /*53d0*/  IMAD.WIDE R24, R7.reuse, 0x180, RZ ;  /* 0x0000018007187825 */ /* 0x040fe200078e02ff */
[----:B------:R-:W-:Y:S02]  /*53e0*/  SHF.R.S32.HI R93, RZ, 0x1f, R6 ;  /* 0x0000001fff5d7819 */ /* 0x000fe40000011406 */
[----:B------:R-:W-:Y:S01]  /*53f0*/  SHF.R.S32.HI R91, RZ, 0x1f, R90 ;  /* 0x0000001fff5b7819 */ /* 0x000fe2000001145a */
[----:B0-----:R-:W-:Y:S01]  /*5400*/  IMAD R30, R28, -0x2, R32 ;  /* 0xfffffffe1c1e7824 */ /* 0x001fe200078e0220 */
[----:B------:R-:W-:Y:S01]  /*5410*/  LOP3.LUT R92, R24, R27, R29, 0xfe, !PT ;  /* 0x0000001b185c7212 */ /* 0x000fe200078efe1d */
[----:B------:R-:W-:Y:S01]  /*5420*/  IMAD R28, R7, 0x180, RZ ;  /* 0x00000180071c7824 */ /* 0x000fe200078e02ff */
[----:B------:R-:W-:Y:S01]  /*5430*/  ISETP.GE.AND P0, PT, R165, R32, PT ;  /* 0x00000020a500720c */ /* 0x000fe20003f06270 */
[----:B------:R-:W-:-:S02]  /*5440*/  IMAD R31, R26, -0x40, R31 ;  /* 0xffffffc01a1f7824 */ /* 0x000fc400078e021f */
[----:B------:R-:W-:Y:S02]  /*5450*/  IMAD R33, R93, UR6, RZ ;  /* 0x000000065d217c24 */ /* 0x000fe4000f8e02ff */
[----:B------:R-:W-:Y:S01]  /*5460*/  IMAD.WIDE.U32 R26, R6, UR6, R90 ;  /* 0x00000006061a7c25 */ /* 0x000fe2000f8e005a */
[----:B------:R-:W-:Y:S02]  /*5470*/  ULDC UR6, c[0x0][0x284] ;  /* 0x0000a10000067ab9 */ /* 0x000fe40000000800 */
[----:B------:R-:W-:Y:S01]  /*5480*/  ISETP.GE.OR P0, PT, R28, UR6, P0 ;  /* 0x000000061c007c0c */ /* 0x000fe20008706670 */
[----:B------:R-:W-:Y:S01]  /*5490*/  IMAD R33, R6, UR7, R33 ;  /* 0x0000000706217c24 */ /* 0x000fe2000f8e0221 */
[----:B------:R-:W-:Y:S01]  /*54a0*/  IADD3 R169, -R28, UR6, R31 ;  /* 0x000000061ca97c10 */ /* 0x000fe2000fffe11f */
[----:B------:R-:W-:Y:S02]  /*54b0*/  IMAD R7, R25, UR10, RZ ;  /* 0x0000000a19077c24 */ /* 0x000fe4000f8e02ff */
[----:B------:R-:W-:-:S02]  /*54c0*/  IMAD.IADD R27, R27, 0x1, R33 ;  /* 0x000000011b1b7824 */ /* 0x000fc400078e0221 */
[C---:B------:R-:W-:Y:S02]  /*54d0*/  IMAD R7, R92.reuse, UR11, R7 ;  /* 0x0000000b5c077c24 */ /* 0x040fe4000f8e0207 */
[----:B------:R-:W-:-:S04]  /*54e0*/  IMAD.WIDE.U32 R26, R92, UR10, R26 ;  /* 0x0000000a5c1a7c25 */ /* 0x000fc8000f8e001a */
[----:B------:R-:W-:Y:S01]  /*54f0*/  IMAD.IADD R165, R30, 0x1, -R165 ;  /* 0x000000011ea57824 */ /* 0x000fe200078e0aa5 */
[----:B------:R-:W-:Y:S06]  /*5500*/  @P0 BRA `(.L_x_35) ;  /* 0x0000007800300947 */ /* 0x000fec0003800000 */
[----:B---3-5:R-:W-:Y:S01]  /*5510*/  FSETP.NEU.AND P0, PT, R12, RZ, PT ;  /* 0x000000ff0c00720b */ /* 0x028fe20003f0d000 */
[----:B------:R-:W-:Y:S01]  /*5520*/  BSSY B0, `(.L_x_35) ;  /* 0x000078a000007945 */ /* 0x000fe20003800000 */
[----:B------:R-:W-:-:S11]  /*5530*/  IMAD.IADD R170, R27, 0x1, R7 ;  /* 0x000000011baa7824 */ /* 0x000fd600078e0207 */
[----:B------:R-:W-:Y:S05]  /*5540*/  @!P0 BRA `(.L_x_36) ;  /* 0x0000004800948947 */ /* 0x000fea0003800000 */
[----:B------:R-:W-:Y:S01]  /*5550*/  ISETP.GE.AND P0, PT, R169, 0x9, PT ;  /* 0x00000009a900780c */ /* 0x000fe20003f06270 */
[----:B------:R-:W-:Y:S01]  /*5560*/  ULDC.64 UR6, c[0x0][0x5b8] ;  /* 0x00016e0000067ab9 */ /* 0x000fe20000000a00 */
[----:B------:R-:W-:Y:S01]  /*5570*/  LOP3.LUT R10, R10, 0xffff7fff, RZ, 0xc0, !PT ;  /* 0xffff7fff0a0a7812 */ /* 0x000fe200078ec0ff */
[----:B------:R-:W-:Y:S01]  /*5580*/  IMAD R93, R93, UR6, RZ ;  /* 0x000000065d5d7c24 */ /* 0x000fe2000f8e02ff */
[C---:B------:R-:W-:Y:S01]  /*5590*/  ISETP.LT.OR P5, PT, R165.reuse, 0x1, !P0 ;  /* 0x00000001a500780c */ /* 0x040fe200047a1670 */
[C---:B------:R-:W-:Y:S01]  /*55a0*/  IMAD.WIDE.U32 R90, R6.reuse, UR6, R90 ;  /* 0x00000006065a7c25 */ /* 0x040fe2000f8e005a */
[C---:B------:R-:W-:Y:S01]  /*55b0*/  ISETP.LT.OR P4, PT, R165.reuse, 0x2, !P0 ;  /* 0x00000002a500780c */ /* 0x040fe20004781670 */
[----:B------:R-:W-:Y:S01]  /*55c0*/  ULDC.64 UR10, c[0x0][0x5a8] ;  /* 0x00016a00000a7ab9 */ /* 0x000fe20000000a00 */
[----:B------:R-:W-:Y:S01]  /*55d0*/  ISETP.LT.OR P3, PT, R165, 0x9, !P0 ;  /* 0x00000009a500780c */ /* 0x000fe20004761670 */
[----:B------:R-:W-:Y:S01]  /*55e0*/  IMAD R93, R6, UR7, R93 ;  /* 0x00000007065d7c24 */ /* 0x000fe2000f8e025d */
[----:B------:R-:W-:Y:S01]  /*55f0*/  LOP3.LUT R111, R111, 0xfffeffff, RZ, 0xc0, !PT ;  /* 0xfffeffff6f6f7812 */ /* 0x000fe200078ec0ff */
[----:B------:R-:W-:Y:S01]  /*5600*/  IMAD.MOV.U32 R6, RZ, RZ, R90 ;  /* 0x000000ffff067224 */ /* 0x000fe200078e005a */
[----:B------:R-:W-:Y:S01]  /*5610*/  ULDC.64 UR6, c[0x0][0x5b0] ;  /* 0x00016c0000067ab9 */ /* 0x000fe20000000a00 */
[----:B------:R-:W-:-:S02]  /*5620*/  IMAD.IADD R7, R91, 0x1, R93 ;  /* 0x000000015b077824 */ /* 0x000fc400078e025d */
[----:B------:R-:W-:Y:S02]  /*5630*/  IMAD R91, R25, UR6, RZ ;  /* 0x00000006195b7c24 */ /* 0x000fe4000f8e02ff */
[----:B------:R-:W0:Y:S01]  /*5640*/  @!P5 LDC.64 R70, c[0x0][0x5c0] ;  /* 0x00017000ff46db82 */ /* 0x000e220000000a00 */
[----:B------:R-:W-:Y:S01]  /*5650*/  @P5 LOP3.LUT R111, R111, 0x10000, RZ, 0xfc, !PT ;  /* 0x000100006f6f5812 */ /* 0x000fe200078efcff */
[----:B------:R-:W-:Y:S02]  /*5660*/  IMAD R91, R92, UR7, R91 ;  /* 0x000000075c5b7c24 */ /* 0x000fe4000f8e025b */
[----:B------:R-:W-:Y:S02]  /*5670*/  @P3 LOP3.LUT R10, R10, 0x8000, RZ, 0xfc, !PT ;  /* 0x000080000a0a3812 */ /* 0x000fe400078efcff */
[----:B------:R-:W-:Y:S02]  /*5680*/  LOP3.LUT R111, R111, 0xffff7fff, RZ, 0xc0, !PT ;  /* 0xffff7fff6f6f7812 */ /* 0x000fe400078ec0ff */
[----:B------:R-:W1:Y:S01]  /*5690*/  @!P4 LDC.64 R30, c[0x0][0x5c0] ;  /* 0x00017000ff1ecb82 */ /* 0x000e620000000a00 */
[----:B------:R-:W-:-:S02]  /*56a0*/  LOP3.LUT R10, R10, 0xffffbfff, RZ, 0xc0, !PT ;  /* 0xffffbfff0a0a7812 */ /* 0x000fc400078ec0ff */
[----:B------:R-:W-:-:S04]  /*56b0*/  @P4 LOP3.LUT R111, R111, 0x8000, RZ, 0xfc, !PT ;  /* 0x000080006f6f4812 */ /* 0x000fc800078efcff */
[----:B------:R-:W-:Y:S01]  /*56c0*/  LOP3.LUT R111, R111, 0x7fffffff, RZ, 0xc0, !PT ;  /* 0x7fffffff6f6f7812 */ /* 0x000fe200078ec0ff */
[----:B------:R-:W3:Y:S01]  /*56d0*/  @!P3 LDC.64 R40, c[0x0][0x5c0] ;  /* 0x00017000ff28bb82 */ /* 0x000ee20000000a00 */
[----:B0-----:R-:W-:-:S04]  /*56e0*/  @!P5 IADD3 R70, P1, P2, R26, R70, R17 ;  /* 0x000000461a46d210 */ /* 0x001fc80007a3e011 */
[----:B------:R-:W-:Y:S02]  /*56f0*/  @!P5 IADD3.X R71, R170, R71, R13, P1, P2 ;  /* 0x00000047aa47d210 */ /* 0x000fe40000fe440d */
[----:B-1----:R-:W-:-:S04]  /*5700*/  @!P4 IADD3 R30, P1, P2, R26, R30, R17 ;  /* 0x0000001e1a1ec210 */ /* 0x002fc80007a3e011 */
[----:B------:R-:W-:Y:S02]  /*5710*/  @!P4 IADD3.X R31, R170, R31, R13, P1, P2 ;  /* 0x0000001faa1fc210 */ /* 0x000fe40000fe440d */
[----:B------:R-:W-:Y:S02]  /*5720*/  ISETP.GE.AND P4, PT, R169, 0x81, PT ;  /* 0x00000081a900780c */ /* 0x000fe40003f86270 */
[----:B---3--:R-:W-:-:S04]  /*5730*/  @!P3 IADD3 R40, P1, P2, R26, R40, R17 ;  /* 0x000000281a28b210 */ /* 0x008fc80007a3e011 */
[----:B------:R-:W-:Y:S02]  /*5740*/  @!P3 IADD3.X R41, R170, R41, R13, P1, P2 ;  /* 0x00000029aa29b210 */ /* 0x000fe40000fe440d */
[----:B------:R-:W-:-:S13]  /*5750*/  ISETP.LT.OR P3, PT, R165, 0xa, !P0 ;  /* 0x0000000aa500780c */ /* 0x000fda0004761670 */
[----:B------:R-:W0:Y:S01]  /*5760*/  @!P3 LDC.64 R38, c[0x0][0x5c0] ;  /* 0x00017000ff26bb82 */ /* 0x000e220000000a00 */
[----:B------:R-:W-:-:S04]  /*5770*/  @P3 LOP3.LUT R10, R10, 0x4000, RZ, 0xfc, !PT ;  /* 0x000040000a0a3812 */ /* 0x000fc800078efcff */
[----:B------:R-:W-:Y:S02]  /*5780*/  LOP3.LUT R10, R10, 0xffffdfff, RZ, 0xc0, !PT ;  /* 0xffffdfff0a0a7812 */ /* 0x000fe400078ec0ff */
[----:B0-----:R-:W-:-:S04]  /*5790*/  @!P3 IADD3 R38, P1, P2, R26, R38, R17 ;  /* 0x000000261a26b210 */ /* 0x001fc80007a3e011 */
        /* <DEDUP_REMOVED lines=25> */
[----:B------:R-:W-:-:S04]  /*5930*/  ISETP.GE.AND P1, PT, R169, 0x101, PT ;  /* 0x00000101a900780c */ /* 0x000fc80003f26270 */
[----:B------:R-:W-:Y:S02]  /*5940*/  ISETP.LT.OR P5, PT, R165, 0x1, !P1 ;  /* 0x00000001a500780c */ /* 0x000fe40004fa1670 */
[----:B------:R-:W-:-:S11]  /*5950*/  P2R R171, PR, RZ, 0x2 ;  /* 0x00000002ffab7803 */ /* 0x000fd60000000000 */
        /* <DEDUP_REMOVED lines=55> */
[----:B------:R-:W-:Y:S02]  /*5cd0*/  @P5 LOP3.LUT R10, R10, 0x1, RZ, 0xfc, !PT ;  /* 0x000000010a0a5812 */ /* 0x000fe400078efcff */
        /* <DEDUP_REMOVED lines=32> */
[C---:B------:R-:W-:Y:S02]  /*5ee0*/  ISETP.LT.OR P5, PT, R165.reuse, 0x1a, !P1 ;  /* 0x0000001aa500780c */ /* 0x040fe40004fa1670 */
[----:B------:R-:W-:-:S11]  /*5ef0*/  ISETP.LT.OR P1, PT, R165, 0x21, !P0 ;  /* 0x00000021a500780c */ /* 0x000fd60004721670 */
[----:B------:R-:W0:Y:S01]  /*5f00*/  @!P5 LDC.64 R68, c[0x0][0x5c0] ;  /* 0x00017000ff44db82 */ /* 0x000e220000000a00 */
[----:B------:R-:W-:-:S04]  /*5f10*/  @P5 LOP3.LUT R111, R111, 0x80000, RZ, 0xfc, !PT ;  /* 0x000800006f6f5812 */ /* 0x000fc800078efcff */
[----:B------:R-:W-:-:S04]  /*5f20*/  LOP3.LUT R111, R111, 0xefffffff, RZ, 0xc0, !PT ;  /* 0xefffffff6f6f7812 */ /* 0x000fc800078ec0ff */
[----:B------:R-:W-:-:S04]  /*5f30*/  @P1 LOP3.LUT R111, R111, 0x10000000, RZ, 0xfc, !PT ;  /* 0x100000006f6f1812 */ /* 0x000fc800078efcff */
[----:B------:R-:W-:Y:S02]  /*5f40*/  LOP3.LUT R111, R111, 0xfeffffff, RZ, 0xc0, !PT ;  /* 0xfeffffff6f6f7812 */ /* 0x000fe400078ec0ff */
[----:B0-----:R-:W-:-:S04]  /*5f50*/  @!P5 IADD3 R76, P2, P3, R26, R68, R18 ;  /* 0x000000441a4cd210 */ /* 0x001fc80007b5e012 */
[----:B------:R-:W-:Y:S02]  /*5f60*/  @!P5 IADD3.X R77, R170, R69, R16, P2, P3 ;  /* 0x00000045aa4dd210 */ /* 0x000fe400017e6410 */
[----:B------:R-:W0:Y:S02]  /*5f70*/  @!P1 LDC.64 R68, c[0x0][0x5c0] ;  /* 0x00017000ff449b82 */ /* 0x000e240000000a00 */
        /* <DEDUP_REMOVED lines=14> */
[----:B------:R-:W-:Y:S02]  /*6060*/  ISETP.LT.OR P1, PT, R165, 0x2a, !P0 ;  /* 0x0000002aa500780c */ /* 0x000fe40004721670 */
[----:B------:R-:W-:-:S11]  /*6070*/  ISETP.GE.AND P3, PT, R169, 0x89, PT ;  /* 0x00000089a900780c */ /* 0x000fd60003f66270 */
        /* <DEDUP_REMOVED lines=18> */
[----:B------:R-:W-:Y:S02]  /*61a0*/  ISETP.LT.OR P4, PT, R165, 0x1, !P3 ;  /* 0x00000001a500780c */ /* 0x000fe40005f81670 */
[----:B------:R-:W-:-:S09]  /*61b0*/  P2R R172, PR, RZ, 0x2 ;  /* 0x00000002ffac7803 */ /* 0x000fd20000000000 */
[----:B------:R-:W0:Y:S02]  /*61c0*/  @!P1 LDC.64 R68, c[0x0][0x5c0] ;  /* 0x00017000ff449b82 */ /* 0x000e240000000a00 */
[----:B------:R-:W-:-:S04]  /*61d0*/  @P4 LOP3.LUT R111, R111, 0x40, RZ, 0xfc, !PT ;  /* 0x000000406f6f4812 */ /* 0x000fc800078efcff */
[----:B------:R-:W-:Y:S02]  /*61e0*/  LOP3.LUT R111, R111, 0xffffffdf, RZ, 0xc0, !PT ;  /* 0xffffffdf6f6f7812 */ /* 0x000fe400078ec0ff */
[----:B0-----:R-:W-:-:S04]  /*61f0*/  @!P1 IADD3 R68, P0, P2, R26, R68, R15 ;  /* 0x000000441a449210 */ /* 0x001fc80007a1e00f */
[----:B------:R-:W-:Y:S02]  /*6200*/  @!P1 IADD3.X R69, R170, R69, R14, P0, P2 ;  /* 0x00000045aa459210 */ /* 0x000fe400007e440e */
[----:B------:R-:W-:Y:S02]  /*6210*/  ISETP.LT.OR P1, PT, R165, 0x2, !P3 ;  /* 0x00000002a500780c */ /* 0x000fe40005f21670 */
[----:B------:R-:W-:-:S04]  /*6220*/  @!P4 IADD3 R213, P0, P2, R17, R26, R15 ;  /* 0x0000001a11d5c210 */ /* 0x000fc80007a1e00f */
[----:B------:R-:W-:-:S07]  /*6230*/  @!P4 IADD3.X R212, R13, R170, R14, P0, P2 ;  /* 0x000000aa0dd4c210 */ /* 0x000fce00007e440e */
[----:B------:R-:W-:Y:S02]  /*6240*/  @!P1 IADD3 R211, P0, P2, R17, R26, R15 ;  /* 0x0000001a11d39210 */ /* 0x000fe40007a1e00f */
[----:B------:R-:W-:Y:S02]  /*6250*/  @P1 LOP3.LUT R111, R111, 0x20, RZ, 0xfc, !PT ;  /* 0x000000206f6f1812 */ /* 0x000fe400078efcff */
[----:B------:R-:W-:Y:S02]  /*6260*/  @!P1 IADD3.X R210, R13, R170, R14, P0, P2 ;  /* 0x000000aa0dd29210 */ /* 0x000fe400007e440e */
[----:B------:R-:W-:Y:S02]  /*6270*/  ISETP.LT.OR P1, PT, R165, 0x9, !P3 ;  /* 0x00000009a500780c */ /* 0x000fe40005f21670 */
[----:B------:R-:W-:-:S11]  /*6280*/  LOP3.LUT R111, R111, 0xffffffef, RZ, 0xc0, !PT ;  /* 0xffffffef6f6f7812 */ /* 0x000fd600078ec0ff */
        /* <DEDUP_REMOVED lines=8> */
[----:B------:R-:W-:Y:S02]  /*6310*/  ISETP.GE.AND P0, PT, R169, 0x109, PT ;  /* 0x00000109a900780c */ /* 0x000fe40003f06270 */
[----:B------:R-:W-:Y:S02]  /*6320*/  LOP3.LUT R111, R111, 0xfffffffb, RZ, 0xc0, !PT ;  /* 0xfffffffb6f6f7812 */ /* 0x000fe400078ec0ff */
[----:B------:R-:W-:-:S02]  /*6330*/  ISETP.LT.OR P1, PT, R165, 0x1, !P0 ;  /* 0x00000001a500780c */ /* 0x000fc40004721670 */
[----:B------:R-:W-:-:S11]  /*6340*/  P2R R188, PR, RZ, 0x1 ;  /* 0x00000001ffbc7803 */ /* 0x000fd60000000000 */
        /* <DEDUP_REMOVED lines=14> */
[----:B------:R-:W-:Y:S02]  /*6430*/  LOP3.LUT R111, R111, 0xffffefff, RZ, 0xc0, !PT ;  /* 0xffffefff6f6f7812 */ /* 0x000fe400078ec0ff */
[----:B------:R-:W-:-:S09]  /*6440*/  P2R R203, PR, RZ, 0x4 ;  /* 0x00000004ffcb7803 */ /* 0x000fd20000000000 */
[----:B------:R-:W-:-:S04]  /*6450*/  @!P2 IADD3 R197, P4, P3, R17, R26, R18 ;  /* 0x0000001a11c5a210 */ /* 0x000fc80007b9e012 */
[----:B------:R-:W-:Y:S02]  /*6460*/  @!P2 IADD3.X R198, R13, R170, R16, P4, P3 ;  /* 0x000000aa0dc6a210 */ /* 0x000fe400027e6410 */
[----:B------:R-:W-:-:S04]  /*6470*/  ISETP.GE.AND P2, PT, R169, 0x89, PT ;  /* 0x00000089a900780c */ /* 0x000fc80003f46270 */
[----:B------:R-:W-:-:S13]  /*6480*/  ISETP.LT.OR P1, PT, R165, 0x11, !P2 ;  /* 0x00000011a500780c */ /* 0x000fda0005721670 */
        /* <DEDUP_REMOVED lines=28> */
[----:B------:R-:W-:-:S04]  /*6650*/  ISETP.LT.OR P1, PT, R165, 0x19, !P0 ;  /* 0x00000019a500780c */ /* 0x000fc80004721670 */
[----:B------:R-:W-:-:S09]  /*6660*/  P2R R187, PR, RZ, 0x2 ;  /* 0x00000002ffbb7803 */ /* 0x000fd20000000000 */
[----:B------:R-:W-:-:S04]  /*6670*/  @!P1 IADD3 R185, P4, P3, R17, R26, R18 ;  /* 0x0000001a11b99210 */ /* 0x000fc80007b9e012 */
[----:B------:R-:W-:Y:S02]  /*6680*/  @!P1 IADD3.X R186, R13, R170, R16, P4, P3 ;  /* 0x000000aa0dba9210 */ /* 0x000fe400027e6410 */
[----:B------:R-:W-:Y:S02]  /*6690*/  ISETP.LT.OR P3, PT, R165, 0x1a, !P0 ;  /* 0x0000001aa500780c */ /* 0x000fe40004761670 */
[----:B------:R-:W-:Y:S02]  /*66a0*/  LOP3.LUT P1, RZ, R111, 0x10000, RZ, 0xc0, !PT ;  /* 0x000100006fff7812 */ /* 0x000fe4000782c0ff */
[----:B------:R-:W-:-:S09]  /*66b0*/  P2R R191, PR, RZ, 0x8 ;  /* 0x00000008ffbf7803 */ /* 0x000fd20000000000 */
[----:B------:R-:W-:-:S04]  /*66c0*/  @!P3 IADD3 R189, P5, P4, R17, R26, R18 ;  /* 0x0000001a11bdb210 */ /* 0x000fc80007cbe012 */
[----:B------:R-:W-:Y:S02]  /*66d0*/  @!P3 IADD3.X R190, R13, R170, R16, P5, P4 ;  /* 0x000000aa0dbeb210 */ /* 0x000fe40002fe8410 */
[----:B------:R-:W-:-:S04]  /*66e0*/  ISETP.LT.OR P4, PT, R165, 0x21, !P2 ;  /* 0x00000021a500780c */ /* 0x000fc80005781670 */
[----:B------:R-:W-:-:S09]  /*66f0*/  P2R R194, PR, RZ, 0x10 ;  /* 0x00000010ffc27803 */ /* 0x000fd20000000000 */
[----:B------:R-:W-:-:S04]  /*6700*/  @!P4 IADD3 R193, P6, P5, R17, R26, R15 ;  /* 0x0000001a11c1c210 */ /* 0x000fc80007dde00f */
[----:B------:R-:W-:Y:S02]  /*6710*/  @!P4 IADD3.X R192, R13, R170, R14, P6, P5 ;  /* 0x000000aa0dc0c210 */ /* 0x000fe400037ea40e */
[----:B------:R-:W-:-:S13]  /*6720*/  ISETP.LT.OR P5, PT, R165, 0x22, !P2 ;  /* 0x00000022a500780c */ /* 0x000fda00057a1670 */
[----:B------:R-:W-:-:S04]  /*6730*/  @!P5 IADD3 R195, P0, P6, R17, R26, R15 ;  /* 0x0000001a11c3d210 */ /* 0x000fc80007e1e00f */
[----:B------:R-:W-:Y:S02]  /*6740*/  @!P5 IADD3.X R196, R13, R170, R14, P0, P6 ;  /* 0x000000aa0dc4d210 */ /* 0x000fe400007ec40e */
[----:B------:R-:W-:-:S05]  /*6750*/  IADD3 R167, P6, R92, 0x8, RZ ;  /* 0x000000085ca77810 */ /* 0x000fca0007fde0ff */
[----:B------:R-:W-:Y:S01]  /*6760*/  IMAD.X R166, RZ, RZ, R25, P6 ;  /* 0x000000ffffa67224 */ /* 0x000fe200030e0619 */
[----:B------:R-:W-:-:S03]  /*6770*/  IADD3 R95, P6, R92, 0x80, RZ ;  /* 0x000000805c5f7810 */ /* 0x000fc60007fde0ff */
[----:B------:R-:W-:Y:S02]  /*6780*/  IMAD R166, R166, UR6, RZ ;  /* 0x00000006a6a67c24 */ /* 0x000fe4000f8e02ff */
        /* <DEDUP_REMOVED lines=9> */
[----:B------:R-:W-:Y:S02]  /*6820*/  IMAD.X R216, RZ, RZ, R25, P6 ;  /* 0x000000ffffd87224 */ /* 0x000fe400030e0619 */
[----:B------:R-:W-:-:S04]  /*6830*/  IMAD.WIDE.U32 R24, R92, UR6, R6 ;  /* 0x000000065c187c25 */ /* 0x000fc8000f8e0006 */
[----:B------:R-:W-:Y:S01]  /*6840*/  IMAD R216, R216, UR6, RZ ;  /* 0x00000006d8d87c24 */ /* 0x000fe2000f8e02ff */
[----:B------:R-:W-:-:S04]  /*6850*/  IADD3 R214, P6, R24, UR10, RZ ;  /* 0x0000000a18d67c10 */ /* 0x000fc8000ffde0ff */
[----:B------:R-:W-:Y:S01]  /*6860*/  IADD3.X R215, R25, UR11, R91, P6, !PT ;  /* 0x0000000b19d77c10 */ /* 0x000fe2000b7fe45b */
[----:B------:R-:W-:-:S04]  /*6870*/  IMAD.WIDE.U32 R24, R167, UR6, R6 ;  /* 0x00000006a7187c25 */ /* 0x000fc8000f8e0006 */
[----:B------:R-:W-:Y:S01]  /*6880*/  IMAD R167, R167, UR7, R166 ;  /* 0x00000007a7a77c24 */ /* 0x000fe2000f8e02a6 */
        /* <DEDUP_REMOVED lines=12> */
[----:B------:R-:W-:Y:S01]  /*6950*/  IADD3 R90, P6, R24, UR10, RZ ;  /* 0x0000000a185a7c10 */ /* 0x000fe2000ffde0ff */
[----:B------:R-:W-:-:S03]  /*6960*/  IMAD.WIDE.U32 R6, R217, UR6, R6 ;  /* 0x00000006d9067c25 */ /* 0x000fc6000f8e0006 */
[----:B------:R-:W-:Y:S01]  /*6970*/  IADD3.X R91, R25, UR11, R219, P6, !PT ;  /* 0x0000000b195b7c10 */ /* 0x000fe2000b7fe4db */
[----:B------:R-:W-:Y:S01]  /*6980*/  IMAD R217, R217, UR7, R216 ;  /* 0x00000007d9d97c24 */ /* 0x000fe2000f8e02d8 */
[----:B------:R-:W-:-:S04]  /*6990*/  IADD3 R24, P6, R6, UR10, RZ ;  /* 0x0000000a06187c10 */ /* 0x000fc8000ffde0ff */
[----:B------:R-:W-:Y:S02]  /*69a0*/  IADD3.X R25, R7, UR11, R217, P6, !PT ;  /* 0x0000000b07197c10 */ /* 0x000fe4000b7fe4d9 */
[----:B------:R-:W-:-:S04]  /*69b0*/  ISETP.GE.AND P6, PT, R169, 0x1, PT ;  /* 0x00000001a900780c */ /* 0x000fc80003fc6270 */
[----:B------:R-:W-:-:S13]  /*69c0*/  ISETP.LT.OR P0, PT, R165, 0x1, !P6 ;  /* 0x00000001a500780c */ /* 0x000fda0007701670 */
[----:B------:R-:W0:Y:S02]  /*69d0*/  @!P0 LDC.64 R6, c[0x0][0x5c0] ;  /* 0x00017000ff068b82 */ /* 0x000e240000000a00 */
[----:B0-----:R-:W-:Y:S02]  /*69e0*/  @!P0 IADD3 R216, P2, R26, R6, RZ ;  /* 0x000000061ad88210 */ /* 0x001fe40007f5e0ff */
[----:B------:R-:W-:-:S03]  /*69f0*/  PRMT R6, RZ, 0x7610, R6 ;  /* 0x00007610ff067816 */ /* 0x000fc60000000006 */
[----:B------:R-:W-:Y:S01]  /*6a00*/  @!P0 IMAD.X R217, R170, 0x1, R7, P2 ;  /* 0x00000001aad98824 */ /* 0x000fe200010e0607 */
[----:B------:R-:W-:Y:S02]  /*6a10*/  LOP3.LUT P2, RZ, R111, 0x8000, RZ, 0xc0, !PT ;  /* 0x000080006fff7812 */ /* 0x000fe4000784c0ff */
[----:B------:R-:W3:Y:S02]  /*6a20*/  @!P0 LDG.E.U8 R6, desc[UR28][R214.64] ;  /* 0x0000001cd6068981 */ /* 0x000ee4000c1e1100 */
[----:B---3--:R-:W-:-:S04]  /*6a30*/  LOP3.LUT R6, R6, 0xff, RZ, 0xc0, !PT ;  /* 0x000000ff06067812 */ /* 0x008fc800078ec0ff */
[----:B------:R-:W-:-:S05]  /*6a40*/  F2FP.F16.E4M3.UNPACK_B R6, R6 ;  /* 0x00000006ff06723e */ /* 0x000fca00020006ff */
[----:B------:R-:W-:-:S05]  /*6a50*/  HADD2.F32 R7, -RZ, R6.H0_H0 ;  /* 0x20000006ff077230 */ /* 0x000fca0000004100 */
[----:B------:R-:W-:-:S04]  /*6a60*/  FMUL R6, R7, R12 ;  /* 0x0000000c07067220 */ /* 0x000fc80000400000 */
[----:B--2---:R-:W-:Y:S01]  /*6a70*/  FFMA R6, R109, R11, R6 ;  /* 0x0000000b6d067223 */ /* 0x004fe20000000006 */
[----:B------:R-:W-:-:S04]  /*6a80*/  PRMT R109, RZ, 0x7610, R109 ;  /* 0x00007610ff6d7816 */ /* 0x000fc8000000006d */
[----:B------:R-:W-:-:S05]  /*6a90*/  F2FP.SATFINITE.E4M3.F32.PACK_AB_MERGE_C R219, RZ, R6, RZ ;  /* 0x00000006ffdb723e */ /* 0x000fca00048070ff */
[----:B------:R0:W-:Y:S01]  /*6aa0*/  @!P0 STG.E.U8 desc[UR28][R216.64], R219 ;  /* 0x000000dbd8008986 */ /* 0x0001e2000c10111c */
[----:B------:R-:W-:-:S13]  /*6ab0*/  ISETP.LT.OR P0, PT, R165, 0x2, !P6 ;  /* 0x00000002a500780c */ /* 0x000fda0007701670 */
[----:B------:R-:W2:Y:S01]  /*6ac0*/  @!P0 LDG.E.U8 R109, desc[UR28][R214.64+0x1] ;  /* 0x0000011cd66d8981 */ /* 0x000ea2000c1e1100 */
[----:B------:R-:W1:Y:S02]  /*6ad0*/  @!P0 LDC.64 R6, c[0x0][0x5c0] ;  /* 0x00017000ff068b82 */ /* 0x000e640000000a00 */
[----:B-1----:R-:W-:-:S05]  /*6ae0*/  @!P0 IADD3 R6, P3, R26, R6, RZ ;  /* 0x000000061a068210 */ /* 0x002fca0007f7e0ff */
[----:B------:R-:W-:Y:S01]  /*6af0*/  @!P0 IMAD.X R7, R170, 0x1, R7, P3 ;  /* 0x00000001aa078824 */ /* 0x000fe200018e0607 */
[----:B--2---:R-:W-:-:S04]  /*6b00*/  LOP3.LUT R109, R109, 0xff, RZ, 0xc0, !PT ;  /* 0x000000ff6d6d7812 */ /* 0x004fc800078ec0ff */
[----:B------:R-:W-:-:S05]  /*6b10*/  F2FP.F16.E4M3.UNPACK_B R109, R109 ;  /* 0x0000006dff6d723e */ /* 0x000fca00020006ff */
[----:B------:R-:W-:-:S05]  /*6b20*/  HADD2.F32 R109, -RZ, R109.H0_H0 ;  /* 0x2000006dff6d7230 */ /* 0x000fca0000004100 */
[----:B------:R-:W-:-:S04]  /*6b30*/  FMUL R109, R109, R12 ;  /* 0x0000000c6d6d7220 */ /* 0x000fc80000400000 */
[----:B------:R-:W-:Y:S01]  /*6b40*/  FFMA R109, R108, R11, R109 ;  /* 0x0000000b6c6d7223 */ /* 0x000fe2000000006d */
[----:B------:R-:W-:-:S04]  /*6b50*/  PRMT R108, RZ, 0x7610, R108 ;  /* 0x00007610ff6c7816 */ /* 0x000fc8000000006c */
[----:B0-----:R-:W-:-:S05]  /*6b60*/  F2FP.SATFINITE.E4M3.F32.PACK_AB_MERGE_C R217, RZ, R109, RZ ;  /* 0x0000006dffd9723e */ /* 0x001fca00048070ff */
[----:B------:R0:W-:Y:S04]  /*6b70*/  @!P0 STG.E.U8 desc[UR28][R6.64+0x1], R217 ;  /* 0x000001d906008986 */ /* 0x0001e8000c10111c */
[----:B------:R-:W2:Y:S02]  /*6b80*/  @!P1 LDG.E.U8 R108, desc[UR28][R166.64] ;  /* 0x0000001ca66c9981 */ /* 0x000ea4000c1e1100 */
[----:B--2---:R-:W-:-:S04]  /*6b90*/  LOP3.LUT R108, R108, 0xff, RZ, 0xc0, !PT ;  /* 0x000000ff6c6c7812 */ /* 0x004fc800078ec0ff */
[----:B------:R-:W-:-:S05]  /*6ba0*/  F2FP.F16.E4M3.UNPACK_B R108, R108 ;  /* 0x0000006cff6c723e */ /* 0x000fca00020006ff */
[----:B------:R-:W-:-:S05]  /*6bb0*/  HADD2.F32 R109, -RZ, R108.H0_H0 ;  /* 0x2000006cff6d7230 */ /* 0x000fca0000004100 */
[----:B------:R-:W-:-:S04]  /*6bc0*/  FMUL R108, R109, R12 ;  /* 0x0000000c6d6c7220 */ /* 0x000fc80000400000 */
[----:B------:R-:W-:Y:S01]  /*6bd0*/  FFMA R108, R103, R11, R108 ;  /* 0x0000000b676c7223 */ /* 0x000fe2000000006c */
[----:B------:R-:W-:-:S04]  /*6be0*/  PRMT R103, RZ, 0x7610, R103 ;  /* 0x00007610ff677816 */ /* 0x000fc80000000067 */
[----:B------:R-:W-:-:S05]  /*6bf0*/  F2FP.SATFINITE.E4M3.F32.PACK_AB_MERGE_C R109, RZ, R108, RZ ;  /* 0x0000006cff6d723e */ /* 0x000fca00048070ff */
[----:B------:R1:W-:Y:S04]  /*6c00*/  @!P1 STG.E.U8 desc[UR28][R70.64], R109 ;  /* 0x0000006d46009986 */ /* 0x0003e8000c10111c */
[----:B------:R-:W2:Y:S01]  /*6c10*/  @!P2 LDG.E.U8 R103, desc[UR28][R166.64+0x1] ;  /* 0x0000011ca667a981 */ /* 0x000ea2000c1e1100 */
[----:B------:R-:W-:-:S13]  /*6c20*/  ISETP.LT.OR P0, PT, R165, 0x9, !P6 ;  /* 0x00000009a500780c */ /* 0x000fda0007701670 */
[----:B0-----:R-:W1:Y:S02]  /*6c30*/  @!P0 LDC.64 R6, c[0x0][0x5c0] ;  /* 0x00017000ff068b82 */ /* 0x001e640000000a00 */
[----:B-1----:R-:W-:Y:S02]  /*6c40*/  @!P0 IADD3 R70, P1, R26, R6, RZ ;  /* 0x000000061a468210 */ /* 0x002fe40007f3e0ff */
[----:B------:R-:W-:Y:S02]  /*6c50*/  PRMT R6, RZ, 0x7610, R6 ;  /* 0x00007610ff067816 */ /* 0x000fe40000000006 */
[----:B--2---:R-:W-:-:S04]  /*6c60*/  LOP3.LUT R103, R103, 0xff, RZ, 0xc0, !PT ;  /* 0x000000ff67677812 */ /* 0x004fc800078ec0ff */
[----:B------:R-:W-:-:S05]  /*6c70*/  F2FP.F16.E4M3.UNPACK_B R103, R103 ;  /* 0x00000067ff67723e */ /* 0x000fca00020006ff */
[----:B------:R-:W-:-:S05]  /*6c80*/  HADD2.F32 R103, -RZ, R103.H0_H0 ;  /* 0x20000067ff677230 */ /* 0x000fca0000004100 */
[----:B------:R-:W-:-:S04]  /*6c90*/  FMUL R103, R103, R12 ;  /* 0x0000000c67677220 */ /* 0x000fc80000400000 */
[----:B------:R-:W-:-:S05]  /*6ca0*/  FFMA R103, R110, R11, R103 ;  /* 0x0000000b6e677223 */ /* 0x000fca0000000067 */
[----:B------:R-:W-:-:S05]  /*6cb0*/  F2FP.SATFINITE.E4M3.F32.PACK_AB_MERGE_C R103, RZ, R103, RZ ;  /* 0x00000067ff67723e */ /* 0x000fca00048070ff */
[----:B------:R0:W-:Y:S04]  /*6cc0*/  @!P2 STG.E.U8 desc[UR28][R30.64+0x1], R103 ;  /* 0x000001671e00a986 */ /* 0x0001e8000c10111c */
[----:B------:R-:W2:Y:S01]  /*6cd0*/  @!P0 LDG.E.U8 R6, desc[UR28][R214.64+0x8] ;  /* 0x0000081cd6068981 */ /* 0x000ea2000c1e1100 */
[----:B------:R-:W-:Y:S01]  /*6ce0*/  @!P0 IMAD.X R71, R170, 0x1, R7, P1 ;  /* 0x00000001aa478824 */ /* 0x000fe200008e0607 */
[----:B------:R-:W-:Y:S02]  /*6cf0*/  ISETP.LT.OR P1, PT, R165, 0xa, !P6 ;  /* 0x0000000aa500780c */ /* 0x000fe40007721670 */
[----:B0-----:R-:W-:Y:S02]  /*6d00*/  PRMT R30, RZ, 0x7610, R30 ;  /* 0x00007610ff1e7816 */ /* 0x001fe4000000001e */
[----:B--2---:R-:W-:-:S04]  /*6d10*/  LOP3.LUT R6, R6, 0xff, RZ, 0xc0, !PT ;  /* 0x000000ff06067812 */ /* 0x004fc800078ec0ff */
[----:B------:R-:W-:-:S05]  /*6d20*/  F2FP.F16.E4M3.UNPACK_B R6, R6 ;  /* 0x00000006ff06723e */ /* 0x000fca00020006ff */
[----:B------:R-:W-:-:S05]  /*6d30*/  HADD2.F32 R7, -RZ, R6.H0_H0 ;  /* 0x20000006ff077230 */ /* 0x000fca0000004100 */
[----:B------:R-:W-:-:S04]  /*6d40*/  FMUL R6, R7, R12 ;  /* 0x0000000c07067220 */ /* 0x000fc80000400000 */
[----:B------:R-:W-:-:S05]  /*6d50*/  FFMA R6, R129, R11, R6 ;  /* 0x0000000b81067223 */ /* 0x000fca0000000006 */
[----:B------:R-:W-:Y:S02]  /*6d60*/  F2FP.SATFINITE.E4M3.F32.PACK_AB_MERGE_C R103, RZ, R6, RZ ;  /* 0x00000006ff67723e */ /* 0x000fe400048070ff */
[----:B------:R-:W0:Y:S03]  /*6d70*/  @!P1 LDC.64 R6, c[0x0][0x5c0] ;  /* 0x00017000ff069b82 */ /* 0x000e260000000a00 */
[----:B------:R1:W-:Y:S04]  /*6d80*/  @!P0 STG.E.U8 desc[UR28][R70.64+0x8], R103 ;  /* 0x0000086746008986 */ /* 0x0003e8000c10111c */
[----:B------:R-:W2:Y:S01]  /*6d90*/  @!P1 LDG.E.U8 R30, desc[UR28][R214.64+0x9] ;  /* 0x0000091cd61e9981 */ /* 0x000ea2000c1e1100 */
[----:B------:R-:W-:-:S02]  /*6da0*/  LOP3.LUT P4, RZ, R10, 0x8000, RZ, 0xc0, !PT ;  /* 0x000080000aff7812 */ /* 0x000fc4000788c0ff */
[----:B0-----:R-:W-:-:S05]  /*6db0*/  @!P1 IADD3 R6, P0, R26, R6, RZ ;  /* 0x000000061a069210 */ /* 0x001fca0007f1e0ff */
[----:B------:R-:W-:Y:S01]  /*6dc0*/  @!P1 IMAD.X R7, R170, 0x1, R7, P0 ;  /* 0x00000001aa079824 */ /* 0x000fe200000e0607 */
[----:B--2---:R-:W-:-:S04]  /*6dd0*/  LOP3.LUT R30, R30, 0xff, RZ, 0xc0, !PT ;  /* 0x000000ff1e1e7812 */ /* 0x004fc800078ec0ff */
[----:B------:R-:W-:-:S05]  /*6de0*/  F2FP.F16.E4M3.UNPACK_B R30, R30 ;  /* 0x0000001eff1e723e */ /* 0x000fca00020006ff */
[----:B------:R-:W-:-:S05]  /*6df0*/  HADD2.F32 R31, -RZ, R30.H0_H0 ;  /* 0x2000001eff1f7230 */ /* 0x000fca0000004100 */
[----:B------:R-:W-:-:S04]  /*6e00*/  FMUL R31, R31, R12 ;  /* 0x0000000c1f1f7220 */ /* 0x000fc80000400000 */
[----:B------:R-:W-:Y:S01]  /*6e10*/  FFMA R31, R124, R11, R31 ;  /* 0x0000000b7c1f7223 */ /* 0x000fe2000000001f */
[----:B------:R-:W-:-:S04]  /*6e20*/  PRMT R30, RZ, 0x7610, R30 ;  /* 0x00007610ff1e7816 */ /* 0x000fc8000000001e */
[----:B-1----:R-:W-:-:S05]  /*6e30*/  F2FP.SATFINITE.E4M3.F32.PACK_AB_MERGE_C R71, RZ, R31, RZ ;  /* 0x0000001fff47723e */ /* 0x002fca00048070ff */
[----:B------:R0:W-:Y:S04]  /*6e40*/  @!P1 STG.E.U8 desc[UR28][R6.64+0x9], R71 ;  /* 0x0000094706009986 */ /* 0x0001e8000c10111c */
[----:B------:R-:W2:Y:S01]  /*6e50*/  @!P4 LDG.E.U8 R30, desc[UR28][R166.64+0x8] ;  /* 0x0000081ca61ec981 */ /* 0x000ea2000c1e1100 */
[----:B------:R-:W-:Y:S02]  /*6e60*/  LOP3.LUT P3, RZ, R10, 0x4000, RZ, 0xc0, !PT ;  /* 0x000040000aff7812 */ /* 0x000fe4000786c0ff */
[----:B--2---:R-:W-:-:S04]  /*6e70*/  LOP3.LUT R30, R30, 0xff, RZ, 0xc0, !PT ;  /* 0x000000ff1e1e7812 */ /* 0x004fc800078ec0ff */
[----:B------:R-:W-:-:S05]  /*6e80*/  F2FP.F16.E4M3.UNPACK_B R30, R30 ;  /* 0x0000001eff1e723e */ /* 0x000fca00020006ff */
[----:B------:R-:W-:-:S05]  /*6e90*/  HADD2.F32 R31, -RZ, R30.H0_H0 ;  /* 0x2000001eff1f7230 */ /* 0x000fca0000004100 */
[----:B------:R-:W-:-:S04]  /*6ea0*/  FMUL R30, R31, R12 ;  /* 0x0000000c1f1e7220 */ /* 0x000fc80000400000 */
[----:B------:R-:W-:-:S05]  /*6eb0*/  FFMA R30, R121, R11, R30 ;  /* 0x0000000b791e7223 */ /* 0x000fca000000001e */
[----:B------:R-:W-:Y:S02]  /*6ec0*/  F2FP.SATFINITE.E4M3.F32.PACK_AB_MERGE_C R31, RZ, R30, RZ ;  /* 0x0000001eff1f723e */ /* 0x000fe400048070ff */
[----:B------:R-:W-:-:S03]  /*6ed0*/  PRMT R30, RZ, 0x7610, R30 ;  /* 0x00007610ff1e7816 */ /* 0x000fc6000000001e */
[----:B------:R1:W-:Y:S04]  /*6ee0*/  @!P4 STG.E.U8 desc[UR28][R40.64+0x8], R31 ;  /* 0x0000081f2800c986 */ /* 0x0003e8000c10111c */
[----:B------:R-:W2:Y:S01]  /*6ef0*/  @!P3 LDG.E.U8 R30, desc[UR28][R166.64+0x9] ;  /* 0x0000091ca61eb981 */ /* 0x000ea2000c1e1100 */
[----:B------:R-:W-:Y:S02]  /*6f00*/  LOP3.LUT P0, RZ, R10, 0x2000, RZ, 0xc0, !PT ;  /* 0x000020000aff7812 */ /* 0x000fe4000780c0ff */
[----:B0-----:R-:W-:Y:S02]  /*6f10*/  PRMT R6, RZ, 0x7610, R6 ;  /* 0x00007610ff067816 */ /* 0x001fe40000000006 */
        /* <DEDUP_REMOVED lines=14> */
[----:B-1----:R-:W-:Y:S02]  /*7000*/  F2FP.SATFINITE.E4M3.F32.PACK_AB_MERGE_C R31, RZ, R6, RZ ;  /* 0x00000006ff1f723e */ /* 0x002fe400048070ff */
[----:B------:R-:W-:-:S03]  /*7010*/  PRMT R6, RZ, 0x7610, R6 ;  /* 0x00007610ff067816 */ /* 0x000fc60000000006 */
        /* <DEDUP_REMOVED lines=8> */
[----:B0-----:R-:W-:Y:S02]  /*70a0*/  F2FP.SATFINITE.E4M3.F32.PACK_AB_MERGE_C R39, RZ, R7, RZ ;  /* 0x00000007ff27723e */ /* 0x001fe400048070ff */
[----:B------:R-:W0:Y:S03]  /*70b0*/  @!P2 LDC.64 R6, c[0x0][0x5c0] ;  /* 0x00017000ff06ab82 */ /* 0x000e260000000a00 */
[----:B------:R2:W-:Y:S01]  /*70c0*/  @!P1 STG.E.U8 desc[UR28][R28.64+0x1], R39 ;  /* 0x000001271c009986 */ /* 0x0005e2000c10111c */
[----:B0-----:R-:W-:Y:S02]  /*70d0*/  @!P2 IADD3 R30, P1, R213, R6, RZ ;  /* 0x00000006d51ea210 */ /* 0x001fe40007f3e0ff */
[----:B------:R-:W-:-:S06]  /*70e0*/  PRMT R6, RZ, 0x7610, R6 ;  /* 0x00007610ff067816 */ /* 0x000fcc0000000006 */
[----:B------:R-:W3:Y:S01]  /*70f0*/  @!P2 LDG.E.U8 R6, desc[UR28][R92.64] ;  /* 0x0000001c5c06a981 */ /* 0x000ee2000c1e1100 */
[----:B-1----:R-:W-:Y:S01]  /*7100*/  @!P2 IMAD.X R31, R212, 0x1, R7, P1 ;  /* 0x00000001d41fa824 */ /* 0x002fe200008e0607 */
[----:B------:R-:W-:Y:S02]  /*7110*/  LOP3.LUT P3, RZ, R111, 0x20, RZ, 0xc0, !PT ;  /* 0x000000206fff7812 */ /* 0x000fe4000786c0ff */
[----:B--2---:R-:W-:Y:S02]  /*7120*/  PRMT R28, RZ, 0x7610, R28 ;  /* 0x00007610ff1c7816 */ /* 0x004fe4000000001c */
[----:B---3--:R-:W-:-:S04]  /*7130*/  LOP3.LUT R6, R6, 0xff, RZ, 0xc0, !PT ;  /* 0x000000ff06067812 */ /* 0x008fc800078ec0ff */
        /* <DEDUP_REMOVED lines=31> */
[----:B--2---:R-:W-:-:S04]  /*7330*/  LOP3.LUT R28, R28, 0xff, RZ, 0xc0, !PT ;  /* 0x000000ff1c1c7812 */ /* 0x004fc800078ec0ff */
[----:B------:R-:W-:-:S05]  /*7340*/  F2FP.F16.E4M3.UNPACK_B R28, R28 ;  /* 0x0000001cff1c723e */ /* 0x000fca00020006ff */
[----:B0-----:R-:W-:-:S05]  /*7350*/  HADD2.F32 R7, -RZ, R28.H0_H0 ;  /* 0x2000001cff077230 */ /* 0x001fca0000004100 */
[----:B------:R-:W-:-:S04]  /*7360*/  FMUL R7, R7, R12 ;  /* 0x0000000c07077220 */ /* 0x000fc80000400000 */
[----:B------:R-:W-:-:S05]  /*7370*/  FFMA R7, R148, R11, R7 ;  /* 0x0000000b94077223 */ /* 0x000fca0000000007 */
[----:B------:R-:W-:Y:S02]  /*7380*/  F2FP.SATFINITE.E4M3.F32.PACK_AB_MERGE_C R31, RZ, R7, RZ ;  /* 0x00000007ff1f723e */ /* 0x000fe400048070ff */
[----:B------:R-:W0:Y:S03]  /*7390*/  @!P2 LDC.64 R6, c[0x0][0x5c0] ;  /* 0x00017000ff06ab82 */ /* 0x000e260000000a00 */
[----:B------:R-:W-:Y:S01]  /*73a0*/  @!P1 STG.E.U8 desc[UR28][R54.64+0x9], R31 ;  /* 0x0000091f36009986 */ /* 0x000fe2000c10111c */
[----:B0-----:R-:W-:Y:S02]  /*73b0*/  @!P2 IADD3 R28, P1, R209, R6, RZ ;  /* 0x00000006d11ca210 */ /* 0x001fe40007f3e0ff */
[----:B------:R-:W-:-:S06]  /*73c0*/  PRMT R6, RZ, 0x7610, R6 ;  /* 0x00007610ff067816 */ /* 0x000fcc0000000006 */
[----:B------:R-:W2:Y:S01]  /*73d0*/  @!P2 LDG.E.U8 R6, desc[UR28][R92.64+0x8] ;  /* 0x0000081c5c06a981 */ /* 0x000ea2000c1e1100 */
[----:B-1----:R-:W-:Y:S01]  /*73e0*/  @!P2 IMAD.X R29, R208, 0x1, R7, P1 ;  /* 0x00000001d01da824 */ /* 0x002fe200008e0607 */
[----:B------:R-:W-:Y:S02]  /*73f0*/  LOP3.LUT P3, RZ, R111, 0x8, RZ, 0xc0, !PT ;  /* 0x000000086fff7812 */ /* 0x000fe4000786c0ff */
[----:B------:R-:W-:Y:S02]  /*7400*/  PRMT R30, RZ, 0x7610, R30 ;  /* 0x00007610ff1e7816 */ /* 0x000fe4000000001e */
        /* <DEDUP_REMOVED lines=10> */
[----:B-1----:R-:W-:Y:S02]  /*74b0*/  PRMT R28, RZ, 0x7610, R28 ;  /* 0x00007610ff1c7816 */ /* 0x002fe4000000001c */
[----:B0-----:R-:W-:-:S05]  /*74c0*/  @!P3 IADD3 R6, P4, R207, R6, RZ ;  /* 0x00000006cf06b210 */ /* 0x001fca0007f9e0ff */
[----:B------:R-:W-:Y:S01]  /*74d0*/  @!P3 IMAD.X R7, R206, 0x1, R7, P4 ;  /* 0x00000001ce07b824 */ /* 0x000fe200020e0607 */
        /* <DEDUP_REMOVED lines=72> */
[----:B------:R2:W-:Y:S01]  /*7960*/  @!P0 STG.E.U8 desc[UR28][R34.64+0x9], R31 ;  /* 0x0000091f22008986 */ /* 0x0005e2000c10111c */
[----:B0-----:R-:W-:Y:S02]  /*7970*/  @!P1 IADD3 R28, P0, R199, R6, RZ ;  /* 0x00000006c71c9210 */ /* 0x001fe40007f1e0ff */
[----:B------:R-:W-:-:S06]  /*7980*/  PRMT R6, RZ, 0x7610, R6 ;  /* 0x00007610ff067816 */ /* 0x000fcc0000000006 */
[----:B------:R-:W3:Y:S01]  /*7990*/  @!P1 LDG.E.U8 R6, desc[UR28][R24.64+0x8] ;  /* 0x0000081c18069981 */ /* 0x000ee2000c1e1100 */
[----:B-1----:R-:W-:Y:S01]  /*79a0*/  @!P1 IMAD.X R29, R200, 0x1, R7, P0 ;  /* 0x00000001c81d9824 */ /* 0x002fe200000e0607 */
[----:B------:R-:W-:Y:S02]  /*79b0*/  ISETP.NE.AND P2, PT, R203, RZ, PT ;  /* 0x000000ffcb00720c */ /* 0x000fe40003f45270 */
[----:B---3--:R-:W-:-:S04]  /*79c0*/  LOP3.LUT R6, R6, 0xff, RZ, 0xc0, !PT ;  /* 0x000000ff06067812 */ /* 0x008fc800078ec0ff */
[----:B------:R-:W-:-:S05]  /*79d0*/  F2FP.F16.E4M3.UNPACK_B R6, R6 ;  /* 0x00000006ff06723e */ /* 0x000fca00020006ff */
[----:B------:R-:W-:-:S05]  /*79e0*/  HADD2.F32 R7, -RZ, R6.H0_H0 ;  /* 0x20000006ff077230 */ /* 0x000fca0000004100 */
        /* <DEDUP_REMOVED lines=8> */
[----:B--2---:R-:W-:Y:S01]  /*7a70*/  @!P2 IMAD.X R31, R198, 0x1, R7, P0 ;  /* 0x00000001c61fa824 */ /* 0x004fe200000e0607 */
[----:B---3--:R-:W-:-:S04]  /*7a80*/  LOP3.LUT R6, R6, 0xff, RZ, 0xc0, !PT ;  /* 0x000000ff06067812 */ /* 0x008fc800078ec0ff */
[----:B------:R-:W-:-:S05]  /*7a90*/  F2FP.F16.E4M3.UNPACK_B R6, R6 ;  /* 0x00000006ff06723e */ /* 0x000fca00020006ff */
[----:B------:R-:W-:-:S05]  /*7aa0*/  HADD2.F32 R7, -RZ, R6.H0_H0 ;  /* 0x20000006ff077230 */ /* 0x000fca0000004100 */
[----:B------:R-:W-:-:S04]  /*7ab0*/  FMUL R7, R7, R12 ;  /* 0x0000000c07077220 */ /* 0x000fc80000400000 */
[----:B------:R-:W-:-:S05]  /*7ac0*/  FFMA R7, R160, R11, R7 ;  /* 0x0000000ba0077223 */ /* 0x000fca0000000007 */
[----:B-1----:R-:W-:-:S05]  /*7ad0*/  F2FP.SATFINITE.E4M3.F32.PACK_AB_MERGE_C R33, RZ, R7, RZ ;  /* 0x00000007ff21723e */ /* 0x002fca00048070ff */
[----:B------:R0:W-:Y:S01]  /*7ae0*/  @!P2 STG.E.U8 desc[UR28][R30.64+0x9], R33 ;  /* 0x000009211e00a986 */ /* 0x0001e2000c10111c */
[----:B------:R-:W-:-:S13]  /*7af0*/  ISETP.LT.OR P2, PT, R165, 0x11, !P6 ;  /* 0x00000011a500780c */ /* 0x000fda0007741670 */
[----:B------:R-:W1:Y:S02]  /*7b00*/  @!P2 LDC.64 R6, c[0x0][0x5c0] ;  /* 0x00017000ff06ab82 */ /* 0x000e640000000a00 */
[----:B-1----:R-:W-:Y:S02]  /*7b10*/  @!P2 IADD3 R28, P1, R26, R6, RZ ;  /* 0x000000061a1ca210 */ /* 0x002fe40007f3e0ff */
[----:B------:R-:W-:-:S06]  /*7b20*/  PRMT R6, RZ, 0x7610, R6 ;  /* 0x00007610ff067816 */ /* 0x000fcc0000000006 */
[----:B------:R-:W2:Y:S01]  /*7b30*/  @!P2 LDG.E.U8 R6, desc[UR28][R214.64+0x10] ;  /* 0x0000101cd606a981 */ /* 0x000ea2000c1e1100 */
[----:B------:R-:W-:Y:S01]  /*7b40*/  @!P2 IMAD.X R29, R170, 0x1, R7, P1 ;  /* 0x00000001aa1da824 */ /* 0x000fe200008e0607 */
[----:B0-----:R-:W-:Y:S02]  /*7b50*/  PRMT R30, RZ, 0x7610, R30 ;  /* 0x00007610ff1e7816 */ /* 0x001fe4000000001e */
[----:B--2---:R-:W-:-:S04]  /*7b60*/  LOP3.LUT R6, R6, 0xff, RZ, 0xc0, !PT ;  /* 0x000000ff06067812 */ /* 0x004fc800078ec0ff */
[----:B------:R-:W-:-:S05]  /*7b70*/  F2FP.F16.E4M3.UNPACK_B R6, R6 ;  /* 0x00000006ff06723e */ /* 0x000fca00020006ff */
[----:B------:R-:W-:-:S05]  /*7b80*/  HADD2.F32 R7, -RZ, R6.H0_H0 ;  /* 0x20000006ff077230 */ /* 0x000fca0000004100 */
[----:B------:R-:W-:-:S04]  /*7b90*/  FMUL R6, R7, R12 ;  /* 0x0000000c07067220 */ /* 0x000fc80000400000 */
[----:B------:R-:W-:-:S05]  /*7ba0*/  FFMA R6, R155, R11, R6 ;  /* 0x0000000b9b067223 */ /* 0x000fca0000000006 */
[----:B------:R-:W-:-:S05]  /*7bb0*/  F2FP.SATFINITE.E4M3.F32.PACK_AB_MERGE_C R33, RZ, R6, RZ ;  /* 0x00000006ff21723e */ /* 0x000fca00048070ff */
[----:B------:R0:W-:Y:S01]  /*7bc0*/  @!P2 STG.E.U8 desc[UR28][R28.64+0x10], R33 ;  /* 0x000010211c00a986 */ /* 0x0001e2000c10111c */
[----:B------:R-:W-:-:S13]  /*7bd0*/  ISETP.LT.OR P2, PT, R165, 0x12, !P6 ;  /* 0x00000012a500780c */ /* 0x000fda0007741670 */
[----:B------:R-:W2:Y:S01]  /*7be0*/  @!P2 LDG.E.U8 R30, desc[UR28][R214.64+0x11] ;  /* 0x0000111cd61ea981 */ /* 0x000ea2000c1e1100 */
[----:B------:R-:W1:Y:S01]  /*7bf0*/  @!P2 LDC.64 R6, c[0x0][0x5c0] ;  /* 0x00017000ff06ab82 */ /* 0x000e620000000a00 */
[----:B------:R-:W-:Y:S02]  /*7c00*/  LOP3.LUT P0, RZ, R10, 0x200, RZ, 0xc0, !PT ;  /* 0x000002000aff7812 */ /* 0x000fe4000780c0ff */
[----:B0-----:R-:W-:Y:S02]  /*7c10*/  PRMT R28, RZ, 0x7610, R28 ;  /* 0x00007610ff1c7816 */ /* 0x001fe4000000001c */
[----:B-1----:R-:W-:-:S05]  /*7c20*/  @!P2 IADD3 R6, P3, R26, R6, RZ ;  /* 0x000000061a06a210 */ /* 0x002fca0007f7e0ff */
        /* <DEDUP_REMOVED lines=19> */
[----:B------:R-:W-:Y:S02]  /*7d60*/  ISETP.LT.OR P2, PT, R165, 0x19, !P6 ;  /* 0x00000019a500780c */ /* 0x000fe40007741670 */
        /* <DEDUP_REMOVED lines=12> */
[----:B------:R-:W-:Y:S02]  /*7e30*/  PRMT R30, RZ, 0x7610, R30 ;  /* 0x00007610ff1e7816 */ /* 0x000fe4000000001e */
        /* <DEDUP_REMOVED lines=53> */
[----:B------:R-:W-:Y:S02]  /*8190*/  PRMT R28, RZ, 0x7610, R28 ;  /* 0x00007610ff1c7816 */ /* 0x000fe4000000001c */
[----:B--2---:R-:W-:-:S04]  /*81a0*/  LOP3.LUT R6, R6, 0xff, RZ, 0xc0, !PT ;  /* 0x000000ff06067812 */ /* 0x004fc800078ec0ff */
[----:B------:R-:W-:-:S05]  /*81b0*/  F2FP.F16.E4M3.UNPACK_B R6, R6 ;  /* 0x00000006ff06723e */ /* 0x000fca00020006ff */
[----:B------:R-:W-:-:S05]  /*81c0*/  HADD2.F32 R7, -RZ, R6.H0_H0 ;  /* 0x20000006ff077230 */ /* 0x000fca0000004100 */
[----:B------:R-:W-:-:S04]  /*81d0*/  FMUL R7, R7, R12 ;  /* 0x0000000c07077220 */ /* 0x000fc80000400000 */
[----:B------:R-:W-:-:S05]  /*81e0*/  FFMA R7, R150, R11, R7 ;  /* 0x0000000b96077223 */ /* 0x000fca0000000007 */
[----:B0-----:R-:W-:Y:S02]  /*81f0*/  F2FP.SATFINITE.E4M3.F32.PACK_AB_MERGE_C R31, RZ, R7, RZ ;  /* 0x00000007ff1f723e */ /* 0x001fe400048070ff */
[----:B------:R-:W0:Y:S03]  /*8200*/  @!P3 LDC.64 R6, c[0x0][0x5c0] ;  /* 0x00017000ff06bb82 */ /* 0x000e260000000a00 */
[----:B------:R-:W-:Y:S04]  /*8210*/  @!P2 STG.E.U8 desc[UR28][R56.64+0x11], R31 ;  /* 0x0000111f3800a986 */ /* 0x000fe8000c10111c */
[----:B------:R-:W2:Y:S01]  /*8220*/  @!P3 LDG.E.U8 R28, desc[UR28][R92.64+0x10] ;  /* 0x0000101c5c1cb981 */ /* 0x000ea2000c1e1100 */
[----:B------:R-:W-:-:S02]  /*8230*/  LOP3.LUT P0, RZ, R111, 0x800, RZ, 0xc0, !PT ;  /* 0x000008006fff7812 */ /* 0x000fc4000780c0ff */
[----:B------:R-:W-:Y:S02]  /*8240*/  PRMT R30, RZ, 0x7610, R30 ;  /* 0x00007610ff1e7816 */ /* 0x000fe4000000001e */
[----:B0-----:R-:W-:-:S05]  /*8250*/  @!P3 IADD3 R6, P2, R173, R6, RZ ;  /* 0x00000006ad06b210 */ /* 0x001fca0007f5e0ff */
[----:B------:R-:W-:Y:S01]  /*8260*/  @!P3 IMAD.X R7, R174, 0x1, R7, P2 ;  /* 0x00000001ae07b824 */ /* 0x000fe200010e0607 */
[----:B--2---:R-:W-:-:S04]  /*8270*/  LOP3.LUT R28, R28, 0xff, RZ, 0xc0, !PT ;  /* 0x000000ff1c1c7812 */ /* 0x004fc800078ec0ff */
[----:B------:R-:W-:-:S05]  /*8280*/  F2FP.F16.E4M3.UNPACK_B R28, R28 ;  /* 0x0000001cff1c723e */ /* 0x000fca00020006ff */
[----:B-1----:R-:W-:-:S05]  /*8290*/  HADD2.F32 R29, -RZ, R28.H0_H0 ;  /* 0x2000001cff1d7230 */ /* 0x002fca0000004100 */
        /* <DEDUP_REMOVED lines=45> */
[----:B------:R-:W-:-:S05]  /*8570*/  HADD2.F32 R29, -RZ, R28.H0_H0 ;  /* 0x2000001cff1d7230 */ /* 0x000fca0000004100 */
[----:B------:R-:W-:-:S04]  /*8580*/  FMUL R28, R29, R12 ;  /* 0x0000000c1d1c7220 */ /* 0x000fc80000400000 */
[----:B------:R-:W-:-:S05]  /*8590*/  FFMA R28, R137, R11, R28 ;  /* 0x0000000b891c7223 */ /* 0x000fca000000001c */
[----:B-1----:R-:W-:Y:S02]  /*85a0*/  F2FP.SATFINITE.E4M3.F32.PACK_AB_MERGE_C R33, RZ, R28, RZ ;  /* 0x0000001cff21723e */ /* 0x002fe400048070ff */
        /* <DEDUP_REMOVED lines=71> */
[----:B------:R-:W-:Y:S02]  /*8a20*/  ISETP.NE.AND P1, PT, R187, RZ, PT ;  /* 0x000000ffbb00720c */ /* 0x000fe40003f25270 */
        /* <DEDUP_REMOVED lines=10> */
[----:B------:R-:W-:-:S02]  /*8ad0*/  ISETP.NE.AND P3, PT, R191, RZ, PT ;  /* 0x000000ffbf00720c */ /* 0x000fc40003f65270 */
        /* <DEDUP_REMOVED lines=12> */
[----:B0-----:R-:W-:-:S05]  /*8ba0*/  @!P3 IADD3 R28, P2, R189, R28, RZ ;  /* 0x0000001cbd1cb210 */ /* 0x001fca0007f5e0ff */
[----:B------:R-:W-:Y:S01]  /*8bb0*/  @!P3 IMAD.X R29, R190, 0x1, R29, P2 ;  /* 0x00000001be1db824 */ /* 0x000fe200010e061d */
[----:B------:R-:W-:-:S13]  /*8bc0*/  ISETP.LT.OR P2, PT, R165, 0x21, !P6 ;  /* 0x00000021a500780c */ /* 0x000fda0007741670 */
[----:B-1----:R-:W0:Y:S01]  /*8bd0*/  @!P2 LDC.64 R6, c[0x0][0x5c0] ;  /* 0x00017000ff06ab82 */ /* 0x002e220000000a00 */
        /* <DEDUP_REMOVED lines=9> */
[----:B0-----:R-:W-:-:S05]  /*8c70*/  @!P2 IADD3 R6, P3, R26, R6, RZ ;  /* 0x000000061a06a210 */ /* 0x001fca0007f7e0ff */
[----:B------:R-:W-:Y:S01]  /*8c80*/  @!P2 IMAD.X R7, R170, 0x1, R7, P3 ;  /* 0x00000001aa07a824 */ /* 0x000fe200018e0607 */
[----:B--2---:R-:W-:-:S04]  /*8c90*/  LOP3.LUT R30, R30, 0xff, RZ, 0xc0, !PT ;  /* 0x000000ff1e1e7812 */ /* 0x004fc800078ec0ff */
[----:B------:R-:W-:-:S05]  /*8ca0*/  F2FP.F16.E4M3.UNPACK_B R30, R30 ;  /* 0x0000001eff1e723e */ /* 0x000fca00020006ff */
[----:B------:R-:W-:-:S05]  /*8cb0*/  HADD2.F32 R31, -RZ, R30.H0_H0 ;  /* 0x2000001eff1f7230 */ /* 0x000fca0000004100 */
[----:B------:R-:W-:-:S04]  /*8cc0*/  FMUL R30, R31, R12 ;  /* 0x0000000c1f1e7220 */ /* 0x000fc80000400000 */
[----:B------:R-:W-:-:S05]  /*8cd0*/  FFMA R30, R119, R11, R30 ;  /* 0x0000000b771e7223 */ /* 0x000fca000000001e */
[----:B-1----:R-:W-:-:S05]  /*8ce0*/  F2FP.SATFINITE.E4M3.F32.PACK_AB_MERGE_C R33, RZ, R30, RZ ;  /* 0x0000001eff21723e */ /* 0x002fca00048070ff */
[----:B------:R0:W-:Y:S01]  /*8cf0*/  @!P2 STG.E.U8 desc[UR28][R6.64+0x20], R33 ;  /* 0x000020210600a986 */ /* 0x0001e2000c10111c */
[----:B------:R-:W-:Y:S02]  /*8d00*/  ISETP.LT.OR P2, PT, R165, 0x22, !P6 ;  /* 0x00000022a500780c */ /* 0x000fe40007741670 */
[----:B------:R-:W-:-:S11]  /*8d10*/  PRMT R30, RZ, 0x7610, R30 ;  /* 0x00007610ff1e7816 */ /* 0x000fd6000000001e */
[----:B------:R-:W2:Y:S01]  /*8d20*/  @!P2 LDG.E.U8 R30, desc[UR28][R214.64+0x21] ;  /* 0x0000211cd61ea981 */ /* 0x000ea2000c1e1100 */
[----:B------:R-:W1:Y:S01]  /*8d30*/  @!P2 LDC.64 R28, c[0x0][0x5c0] ;  /* 0x00017000ff1cab82 */ /* 0x000e620000000a00 */
[----:B0-----:R-:W-:Y:S02]  /*8d40*/  PRMT R6, RZ, 0x7610, R6 ;  /* 0x00007610ff067816 */ /* 0x001fe40000000006 */
[----:B-1----:R-:W-:-:S05]  /*8d50*/  @!P2 IADD3 R28, P3, R26, R28, RZ ;  /* 0x0000001c1a1ca210 */ /* 0x002fca0007f7e0ff */
[----:B------:R-:W-:Y:S01]  /*8d60*/  @!P2 IMAD.X R29, R170, 0x1, R29, P3 ;  /* 0x00000001aa1da824 */ /* 0x000fe200018e061d */
[----:B------:R-:W-:Y:S02]  /*8d70*/  LOP3.LUT P3, RZ, R111, 0x10000000, RZ, 0xc0, !PT ;  /* 0x100000006fff7812 */ /* 0x000fe4000786c0ff */
        /* <DEDUP_REMOVED lines=29> */
[----:B------:R-:W-:-:S02]  /*8f50*/  ISETP.LT.OR P6, PT, R165, 0x2a, !P6 ;  /* 0x0000002aa500780c */ /* 0x000fc400077c1670 */
        /* <DEDUP_REMOVED lines=32> */
[----:B------:R-:W-:Y:S04]  /*9160*/  @!P1 STG.E.U8 desc[UR28][R82.64+0x28], R33 ;  /* 0x0000282152009986 */ /* 0x000fe8000c10111c */
[----:B------:R-:W2:Y:S01]  /*9170*/  @!P6 LDG.E.U8 R6, desc[UR28][R166.64+0x29] ;  /* 0x0000291ca606e981 */ /* 0x000ea2000c1e1100 */
[----:B------:R-:W-:Y:S02]  /*9180*/  LOP3.LUT P2, RZ, R111, 0x400000, RZ, 0xc0, !PT ;  /* 0x004000006fff7812 */ /* 0x000fe4000784c0ff */
        /* <DEDUP_REMOVED lines=8> */
[----:B------:R-:W2:Y:S01]  /*9210*/  @!P2 LDG.E.U8 R6, desc[UR28][R94.64+0x20] ;  /* 0x0000201c5e06a981 */ /* 0x000ea2000c1e1100 */
[----:B------:R-:W-:Y:S02]  /*9220*/  LOP3.LUT P3, RZ, R111, 0x200000, RZ, 0xc0, !PT ;  /* 0x002000006fff7812 */ /* 0x000fe4000786c0ff */
[----:B------:R-:W-:Y:S02]  /*9230*/  ISETP.NE.AND P4, PT, R194, RZ, PT ;  /* 0x000000ffc200720c */ /* 0x000fe40003f85270 */
[----:B------:R-:W-:Y:S01]  /*9240*/  PRMT R30, RZ, 0x7610, R30 ;  /* 0x00007610ff1e7816 */ /* 0x000fe2000000001e */
[----:B0-----:R-:W0:Y:S01]  /*9250*/  @!P5 LDC.64 R28, c[0x0][0x5c0] ;  /* 0x00017000ff1cdb82 */ /* 0x001e220000000a00 */
        /* <DEDUP_REMOVED lines=8> */
[----:B------:R-:W2:Y:S02]  /*92e0*/  @!P3 LDG.E.U8 R6, desc[UR28][R94.64+0x21] ;  /* 0x0000211c5e06b981 */ /* 0x000ea4000c1e1100 */
[----:B--2---:R-:W-:-:S04]  /*92f0*/  LOP3.LUT R6, R6, 0xff, RZ, 0xc0, !PT ;  /* 0x000000ff06067812 */ /* 0x004fc800078ec0ff */
[----:B------:R-:W-:-:S05]  /*9300*/  F2FP.F16.E4M3.UNPACK_B R6, R6 ;  /* 0x00000006ff06723e */ /* 0x000fca00020006ff */
[----:B------:R-:W-:-:S05]  /*9310*/  HADD2.F32 R7, -RZ, R6.H0_H0 ;  /* 0x20000006ff077230 */ /* 0x000fca0000004100 */
[----:B------:R-:W-:-:S04]  /*9320*/  FMUL R7, R7, R12 ;  /* 0x0000000c07077220 */ /* 0x000fc80000400000 */
[----:B------:R-:W-:-:S05]  /*9330*/  FFMA R7, R112, R11, R7 ;  /* 0x0000000b70077223 */ /* 0x000fca0000000007 */
[----:B------:R-:W-:Y:S02]  /*9340*/  F2FP.SATFINITE.E4M3.F32.PACK_AB_MERGE_C R33, RZ, R7, RZ ;  /* 0x00000007ff21723e */ /* 0x000fe400048070ff */
[----:B------:R-:W2:Y:S03]  /*9350*/  @!P4 LDC.64 R6, c[0x0][0x5c0] ;  /* 0x00017000ff06cb82 */ /* 0x000ea60000000a00 */
[----:B------:R3:W-:Y:S04]  /*9360*/  @!P3 STG.E.U8 desc[UR28][R88.64+0x21], R33 ;  /* 0x000021215800b986 */ /* 0x0007e8000c10111c */
[----:B------:R-:W4:Y:S01]  /*9370*/  @!P4 LDG.E.U8 R30, desc[UR28][R92.64+0x20] ;  /* 0x0000201c5c1ec981 */ /* 0x000f22000c1e1100 */
[----:B--2---:R-:W-:-:S05]  /*9380*/  @!P4 IADD3 R6, P2, R193, R6, RZ ;  /* 0x00000006c106c210 */ /* 0x004fca0007f5e0ff */
[----:B------:R-:W-:Y:S01]  /*9390*/  @!P4 IMAD.X R7, R192, 0x1, R7, P2 ;  /* 0x00000001c007c824 */ /* 0x000fe200010e0607 */
[----:B----4-:R-:W-:-:S04]  /*93a0*/  LOP3.LUT R30, R30, 0xff, RZ, 0xc0, !PT ;  /* 0x000000ff1e1e7812 */ /* 0x010fc800078ec0ff */
[----:B------:R-:W-:-:S05]  /*93b0*/  F2FP.F16.E4M3.UNPACK_B R30, R30 ;  /* 0x0000001eff1e723e */ /* 0x000fca00020006ff */
[----:B-1----:R-:W-:-:S05]  /*93c0*/  HADD2.F32 R31, -RZ, R30.H0_H0 ;  /* 0x2000001eff1f7230 */ /* 0x002fca0000004100 */
[----:B------:R-:W-:-:S04]  /*93d0*/  FMUL R30, R31, R12 ;  /* 0x0000000c1f1e7220 */ /* 0x000fc80000400000 */
[----:B------:R-:W-:-:S05]  /*93e0*/  FFMA R30, R105, R11, R30 ;  /* 0x0000000b691e7223 */ /* 0x000fca000000001e */
[----:B---3--:R-:W-:Y:S02]  /*93f0*/  F2FP.SATFINITE.E4M3.F32.PACK_AB_MERGE_C R33, RZ, R30, RZ ;  /* 0x0000001eff21723e */ /* 0x008fe400048070ff */
[----:B------:R-:W-:-:S03]  /*9400*/  PRMT R30, RZ, 0x7610, R30 ;  /* 0x00007610ff1e7816 */ /* 0x000fc6000000001e */
[----:B------:R1:W-:Y:S04]  /*9410*/  @!P4 STG.E.U8 desc[UR28][R6.64+0x20], R33 ;  /* 0x000020210600c986 */ /* 0x0003e8000c10111c */
[----:B------:R-:W2:Y:S01]  /*9420*/  @!P5 LDG.E.U8 R30, desc[UR28][R92.64+0x21] ;  /* 0x0000211c5c1ed981 */ /* 0x000ea2000c1e1100 */
[----:B------:R-:W-:Y:S02]  /*9430*/  ISETP.NE.AND P1, PT, R172, RZ, PT ;  /* 0x000000ffac00720c */ /* 0x000fe40003f25270 */
        /* <DEDUP_REMOVED lines=11> */
[----:B------:R-:W-:-:S04]  /*94f0*/  ISETP.GE.AND P3, PT, R169, 0x81, PT ;  /* 0x00000081a900780c */ /* 0x000fc80003f66270 */
[----:B------:R-:W-:Y:S02]  /*9500*/  ISETP.LT.OR P3, PT, R165, 0x2a, !P3 ;  /* 0x0000002aa500780c */ /* 0x000fe40005f61670 */
[----:B--2---:R-:W-:-:S04]  /*9510*/  LOP3.LUT R30, R30, 0xff, RZ, 0xc0, !PT ;  /* 0x000000ff1e1e7812 */ /* 0x004fc800078ec0ff */
[----:B------:R-:W-:-:S05]  /*9520*/  F2FP.F16.E4M3.UNPACK_B R30, R30 ;  /* 0x0000001eff1e723e */ /* 0x000fca00020006ff */
[----:B-1----:R-:W-:Y:S02]  /*9530*/  HADD2.F32 R7, -RZ, R30.H0_H0 ;  /* 0x2000001eff077230 */ /* 0x002fe40000004100 */
[----:B0-----:R-:W0:Y:S03]  /*9540*/  @!P3 LDC.64 R30, c[0x0][0x5c0] ;  /* 0x00017000ff1ebb82 */ /* 0x001e260000000a00 */
[----:B------:R-:W-:-:S04]  /*9550*/  FMUL R6, R7, R12 ;  /* 0x0000000c07067220 */ /* 0x000fc80000400000 */
[----:B------:R-:W-:-:S05]  /*9560*/  FFMA R6, R101, R11, R6 ;  /* 0x0000000b65067223 */ /* 0x000fca0000000006 */
[----:B------:R-:W-:Y:S02]  /*9570*/  F2FP.SATFINITE.E4M3.F32.PACK_AB_MERGE_C R33, RZ, R6, RZ ;  /* 0x00000006ff21723e */ /* 0x000fe400048070ff */
[----:B------:R-:W-:-:S03]  /*9580*/  PRMT R6, RZ, 0x7610, R6 ;  /* 0x00007610ff067816 */ /* 0x000fc60000000006 */
[----:B------:R1:W-:Y:S04]  /*9590*/  @!P1 STG.E.U8 desc[UR28][R68.64+0x28], R33 ;  /* 0x0000282144009986 */ /* 0x0003e8000c10111c */
[----:B------:R-:W2:Y:S01]  /*95a0*/  @!P3 LDG.E.U8 R6, desc[UR28][R94.64+0x29] ;  /* 0x0000291c5e06b981 */ /* 0x000ea2000c1e1100 */
[----:B------:R-:W-:Y:S02]  /*95b0*/  ISETP.GE.AND P6, PT, R169, 0x89, PT ;  /* 0x00000089a900780c */ /* 0x000fe40003fc6270 */
[----:B------:R-:W-:Y:S02]  /*95c0*/  PRMT R28, RZ, 0x7610, R28 ;  /* 0x00007610ff1c7816 */ /* 0x000fe4000000001c */
[----:B--2---:R-:W-:-:S04]  /*95d0*/  LOP3.LUT R6, R6, 0xff, RZ, 0xc0, !PT ;  /* 0x000000ff06067812 */ /* 0x004fc800078ec0ff */
[----:B------:R-:W-:-:S05]  /*95e0*/  F2FP.F16.E4M3.UNPACK_B R6, R6 ;  /* 0x00000006ff06723e */ /* 0x000fca00020006ff */
[----:B------:R-:W-:Y:S01]  /*95f0*/  HADD2.F32 R7, -RZ, R6.H0_H0 ;  /* 0x20000006ff077230 */ /* 0x000fe20000004100 */
[----:B0-----:R-:W-:-:S04]  /*9600*/  @!P3 IADD3 R6, P2, P4, R26, R30, R15 ;  /* 0x0000001e1a06b210 */ /* 0x001fc80007c5e00f */
[----:B------:R-:W-:Y:S01]  /*9610*/  FMUL R29, R7, R12 ;  /* 0x0000000c071d7220 */ /* 0x000fe20000400000 */
[----:B------:R-:W-:Y:S02]  /*9620*/  @!P3 IADD3.X R7, R170, R31, R14, P2, P4 ;  /* 0x0000001faa07b210 */ /* 0x000fe400017e840e */
[----:B------:R-:W-:Y:S01]  /*9630*/  ISETP.LT.OR P2, PT, R165, 0x29, !P6 ;  /* 0x00000029a500780c */ /* 0x000fe20007741670 */
[----:B------:R-:W-:-:S05]  /*9640*/  FFMA R29, R104, R11, R29 ;  /* 0x0000000b681d7223 */ /* 0x000fca000000001d */
[----:B------:R-:W-:-:S05]  /*9650*/  F2FP.SATFINITE.E4M3.F32.PACK_AB_MERGE_C R31, RZ, R29, RZ ;  /* 0x0000001dff1f723e */ /* 0x000fca00048070ff */
[----:B------:R0:W-:Y:S02]  /*9660*/  @!P3 STG.E.U8 desc[UR28][R6.64+0x29], R31 ;  /* 0x0000291f0600b986 */ /* 0x0001e4000c10111c */
[----:B------:R-:W2:Y:S02]  /*9670*/  @!P2 LDC.64 R34, c[0x0][0x5c0] ;  /* 0x00017000ff22ab82 */ /* 0x000ea40000000a00 */
[----:B------:R-:W3:Y:S01]  /*9680*/  @!P2 LDG.E.U8 R28, desc[UR28][R92.64+0x28] ;  /* 0x0000281c5c1ca981 */ /* 0x000ee2000c1e1100 */
[----:B-1----:R-:W-:Y:S02]  /*9690*/  @!P2 IADD3 R33, P3, P4, R17, R26, R15 ;  /* 0x0000001a1121a210 */ /* 0x002fe40007c7e00f */
[----:B------:R-:W-:Y:S02]  /*96a0*/  ISETP.LT.OR P5, PT, R165, 0x2a, !P6 ;  /* 0x0000002aa500780c */ /* 0x000fe400077a1670 */
[----:B------:R-:W-:Y:S02]  /*96b0*/  @!P2 IADD3.X R30, R13, R170, R14, P3, P4 ;  /* 0x000000aa0d1ea210 */ /* 0x000fe40001fe840e */
[----:B0-----:R-:W-:-:S02]  /*96c0*/  PRMT R6, RZ, 0x7610, R6 ;  /* 0x00007610ff067816 */ /* 0x001fc40000000006 */
[----:B---3--:R-:W-:-:S04]  /*96d0*/  LOP3.LUT R28, R28, 0xff, RZ, 0xc0, !PT ;  /* 0x000000ff1c1c7812 */ /* 0x008fc800078ec0ff */
[----:B------:R-:W-:-:S05]  /*96e0*/  F2FP.F16.E4M3.UNPACK_B R28, R28 ;  /* 0x0000001cff1c723e */ /* 0x000fca00020006ff */
[----:B------:R-:W-:Y:S01]  /*96f0*/  HADD2.F32 R29, -RZ, R28.H0_H0 ;  /* 0x2000001cff1d7230 */ /* 0x000fe20000004100 */
[----:B--2---:R-:W-:-:S04]  /*9700*/  @!P2 IADD3 R28, P3, R33, R34, RZ ;  /* 0x00000022211ca210 */ /* 0x004fc80007f7e0ff */
[----:B------:R-:W-:-:S04]  /*9710*/  FMUL R29, R29, R12 ;  /* 0x0000000c1d1d7220 */ /* 0x000fc80000400000 */
[----:B------:R-:W-:Y:S01]  /*9720*/  FFMA R98, R98, R11, R29 ;  /* 0x0000000b62627223 */ /* 0x000fe2000000001d */
[----:B------:R-:W-:Y:S02]  /*9730*/  @!P2 IMAD.X R29, R30, 0x1, R35, P3 ;  /* 0x000000011e1da824 */ /* 0x000fe400018e0623 */
[----:B------:R-:W0:Y:S02]  /*9740*/  @!P5 LDC.64 R34, c[0x0][0x5c0] ;  /* 0x00017000ff22db82 */ /* 0x000e240000000a00 */
[----:B------:R-:W-:-:S05]  /*9750*/  F2FP.SATFINITE.E4M3.F32.PACK_AB_MERGE_C R31, RZ, R98, RZ ;  /* 0x00000062ff1f723e */ /* 0x000fca00048070ff */
[----:B------:R1:W-:Y:S04]  /*9760*/  @!P2 STG.E.U8 desc[UR28][R28.64+0x28], R31 ;  /* 0x0000281f1c00a986 */ /* 0x0003e8000c10111c */
[----:B------:R-:W2:Y:S01]  /*9770*/  @!P5 LDG.E.U8 R6, desc[UR28][R92.64+0x29] ;  /* 0x0000291c5c06d981 */ /* 0x000ea2000c1e1100 */
[----:B------:R-:W-:Y:S02]  /*9780*/  ISETP.NE.AND P1, PT, R171, RZ, PT ;  /* 0x000000ffab00720c */ /* 0x000fe40003f25270 */
[----:B------:R-:W-:Y:S02]  /*9790*/  @!P5 IADD3 R33, P3, P4, R17, R26, R15 ;  /* 0x0000001a1121d210 */ /* 0x000fe40007c7e00f */
[----:B------:R-:W-:Y:S02]  /*97a0*/  ISETP.LT.OR P2, PT, R165, 0x21, !P1 ;  /* 0x00000021a500780c */ /* 0x000fe40004f41670 */
[----:B------:R-:W-:-:S02]  /*97b0*/  @!P5 IADD3.X R30, R13, R170, R14, P3, P4 ;  /* 0x000000aa0d1ed210 */ /* 0x000fc40001fe840e */
[----:B-1----:R-:W-:Y:S02]  /*97c0*/  PRMT R28, RZ, 0x7610, R28 ;  /* 0x00007610ff1c7816 */ /* 0x002fe4000000001c */
[----:B--2---:R-:W-:-:S04]  /*97d0*/  LOP3.LUT R6, R6, 0xff, RZ, 0xc0, !PT ;  /* 0x000000ff06067812 */ /* 0x004fc800078ec0ff */
[----:B------:R-:W-:-:S05]  /*97e0*/  F2FP.F16.E4M3.UNPACK_B R6, R6 ;  /* 0x00000006ff06723e */ /* 0x000fca00020006ff */
[----:B------:R-:W-:Y:S01]  /*97f0*/  HADD2.F32 R7, -RZ, R6.H0_H0 ;  /* 0x20000006ff077230 */ /* 0x000fe20000004100 */
[----:B0-----:R-:W-:Y:S02]  /*9800*/  @!P5 IADD3 R6, P3, R33, R34, RZ ;  /* 0x000000222106d210 */ /* 0x001fe40007f7e0ff */
[----:B------:R-:W0:Y:S02]  /*9810*/  @!P2 LDC.64 R32, c[0x0][0x5c0] ;  /* 0x00017000ff20ab82 */ /* 0x000e240000000a00 */
[----:B------:R-:W-:-:S04]  /*9820*/  FMUL R7, R7, R12 ;  /* 0x0000000c07077220 */ /* 0x000fc80000400000 */
[----:B------:R-:W-:Y:S01]  /*9830*/  FFMA R102, R102, R11, R7 ;  /* 0x0000000b66667223 */ /* 0x000fe20000000007 */
[----:B------:R-:W-:-:S04]  /*9840*/  @!P5 IMAD.X R7, R30, 0x1, R35, P3 ;  /* 0x000000011e07d824 */ /* 0x000fc800018e0623 */
[----:B------:R-:W-:-:S05]  /*9850*/  F2FP.SATFINITE.E4M3.F32.PACK_AB_MERGE_C R31, RZ, R102, RZ ;  /* 0x00000066ff1f723e */ /* 0x000fca00048070ff */
[----:B------:R1:W-:Y:S04]  /*9860*/  @!P5 STG.E.U8 desc[UR28][R6.64+0x29], R31 ;  /* 0x0000291f0600d986 */ /* 0x0003e8000c10111c */
[----:B------:R-:W2:Y:S01]  /*9870*/  @!P2 LDG.E.U8 R28, desc[UR28][R90.64+0x20] ;  /* 0x0000201c5a1ca981 */ /* 0x000ea2000c1e1100 */
[----:B------:R-:W-:Y:S02]  /*9880*/  ISETP.LT.OR P3, PT, R165, 0x22, !P1 ;  /* 0x00000022a500780c */ /* 0x000fe40004f61670 */
[----:B-1----:R-:W-:Y:S02]  /*9890*/  PRMT R6, RZ, 0x7610, R6 ;  /* 0x00007610ff067816 */ /* 0x002fe40000000006 */
[----:B--2---:R-:W-:-:S04]  /*98a0*/  LOP3.LUT R28, R28, 0xff, RZ, 0xc0, !PT ;  /* 0x000000ff1c1c7812 */ /* 0x004fc800078ec0ff */
[----:B------:R-:W-:-:S05]  /*98b0*/  F2FP.F16.E4M3.UNPACK_B R28, R28 ;  /* 0x0000001cff1c723e */ /* 0x000fca00020006ff */
[----:B------:R-:W-:-:S05]  /*98c0*/  HADD2.F32 R29, -RZ, R28.H0_H0 ;  /* 0x2000001cff1d7230 */ /* 0x000fca0000004100 */
[----:B------:R-:W-:Y:S01]  /*98d0*/  FMUL R30, R29, R12 ;  /* 0x0000000c1d1e7220 */ /* 0x000fe20000400000 */
[----:B0-----:R-:W-:-:S03]  /*98e0*/  @!P2 IADD3 R28, P4, P5, R26, R32, R18 ;  /* 0x000000201a1ca210 */ /* 0x001fc60007d9e012 */
[----:B------:R-:W-:Y:S01]  /*98f0*/  FFMA R30, R99, R11, R30 ;  /* 0x0000000b631e7223 */ /* 0x000fe2000000001e */
[----:B------:R-:W-:Y:S02]  /*9900*/  @!P2 IADD3.X R29, R170, R33, R16, P4, P5 ;  /* 0x00000021aa1da210 */ /* 0x000fe400027ea410 */
[----:B------:R-:W0:Y:S02]  /*9910*/  @!P3 LDC.64 R32, c[0x0][0x5c0] ;  /* 0x00017000ff20bb82 */ /* 0x000e240000000a00 */
[----:B------:R-:W-:-:S05]  /*9920*/  F2FP.SATFINITE.E4M3.F32.PACK_AB_MERGE_C R31, RZ, R30, RZ ;  /* 0x0000001eff1f723e */ /* 0x000fca00048070ff */
[----:B------:R1:W-:Y:S04]  /*9930*/  @!P2 STG.E.U8 desc[UR28][R28.64+0x20], R31 ;  /* 0x0000201f1c00a986 */ /* 0x0003e8000c10111c */
[----:B------:R-:W2:Y:S01]  /*9940*/  @!P3 LDG.E.U8 R6, desc[UR28][R90.64+0x21] ;  /* 0x0000211c5a06b981 */ /* 0x000ea2000c1e1100 */
[----:B------:R-:W-:-:S04]  /*9950*/  ISETP.NE.AND P0, PT, R188, RZ, PT ;  /* 0x000000ffbc00720c */ /* 0x000fc80003f05270 */
[----:B------:R-:W-:Y:S02]  /*9960*/  ISETP.LT.OR P2, PT, R165, 0x21, !P0 ;  /* 0x00000021a500780c */ /* 0x000fe40004741670 */
[----:B-1----:R-:W-:-:S11]  /*9970*/  PRMT R28, RZ, 0x7610, R28 ;  /* 0x00007610ff1c7816 */ /* 0x002fd6000000001c */
[----:B------:R-:W1:Y:S01]  /*9980*/  @!P2 LDC.64 R34, c[0x0][0x5c0] ;  /* 0x00017000ff22ab82 */ /* 0x000e620000000a00 */
[----:B--2---:R-:W-:-:S04]  /*9990*/  LOP3.LUT R6, R6, 0xff, RZ, 0xc0, !PT ;  /* 0x000000ff06067812 */ /* 0x004fc800078ec0ff */
[----:B------:R-:W-:-:S05]  /*99a0*/  F2FP.F16.E4M3.UNPACK_B R6, R6 ;  /* 0x00000006ff06723e */ /* 0x000fca00020006ff */
[----:B------:R-:W-:-:S05]  /*99b0*/  HADD2.F32 R7, -RZ, R6.H0_H0 ;  /* 0x20000006ff077230 */ /* 0x000fca0000004100 */
[----:B------:R-:W-:Y:S01]  /*99c0*/  FMUL R7, R7, R12 ;  /* 0x0000000c07077220 */ /* 0x000fe20000400000 */
[----:B0-----:R-:W-:-:S03]  /*99d0*/  @!P3 IADD3 R6, P4, P5, R26, R32, R18 ;  /* 0x000000201a06b210 */ /* 0x001fc60007d9e012 */
[----:B------:R-:W-:Y:S01]  /*99e0*/  FFMA R100, R100, R11, R7 ;  /* 0x0000000b64647223 */ /* 0x000fe20000000007 */
[----:B------:R-:W-:-:S04]  /*99f0*/  @!P3 IADD3.X R7, R170, R33, R16, P4, P5 ;  /* 0x00000021aa07b210 */ /* 0x000fc800027ea410 */
[----:B------:R-:W-:-:S05]  /*9a00*/  F2FP.SATFINITE.E4M3.F32.PACK_AB_MERGE_C R31, RZ, R100, RZ ;  /* 0x00000064ff1f723e */ /* 0x000fca00048070ff */
[----:B------:R0:W-:Y:S04]  /*9a10*/  @!P3 STG.E.U8 desc[UR28][R6.64+0x21], R31 ;  /* 0x0000211f0600b986 */ /* 0x0001e8000c10111c */
[----:B------:R-:W2:Y:S01]  /*9a20*/  @!P2 LDG.E.U8 R28, desc[UR28][R24.64+0x20] ;  /* 0x0000201c181ca981 */ /* 0x000ea2000c1e1100 */
[----:B------:R-:W-:Y:S02]  /*9a30*/  @!P2 IADD3 R33, P4, P5, R17, R26, R18 ;  /* 0x0000001a1121a210 */ /* 0x000fe40007d9e012 */
[----:B------:R-:W-:Y:S02]  /*9a40*/  ISETP.LT.OR P3, PT, R165, 0x22, !P0 ;  /* 0x00000022a500780c */ /* 0x000fe40004761670 */
[----:B------:R-:W-:Y:S02]  /*9a50*/  @!P2 IADD3.X R32, R13, R170, R16, P4, P5 ;  /* 0x000000aa0d20a210 */ /* 0x000fe400027ea410 */
[----:B0-----:R-:W-:-:S02]  /*9a60*/  PRMT R6, RZ, 0x7610, R6 ;  /* 0x00007610ff067816 */ /* 0x001fc40000000006 */
[----:B--2---:R-:W-:-:S04]  /*9a70*/  LOP3.LUT R28, R28, 0xff, RZ, 0xc0, !PT ;  /* 0x000000ff1c1c7812 */ /* 0x004fc800078ec0ff */
[----:B------:R-:W-:-:S05]  /*9a80*/  F2FP.F16.E4M3.UNPACK_B R28, R28 ;  /* 0x0000001cff1c723e */ /* 0x000fca00020006ff */
[----:B------:R-:W-:Y:S01]  /*9a90*/  HADD2.F32 R29, -RZ, R28.H0_H0 ;  /* 0x2000001cff1d7230 */ /* 0x000fe20000004100 */
[----:B-1----:R-:W-:-:S04]  /*9aa0*/  @!P2 IADD3 R28, P4, R33, R34, RZ ;  /* 0x00000022211ca210 */ /* 0x002fc80007f9e0ff */
[----:B------:R-:W-:-:S04]  /*9ab0*/  FMUL R30, R29, R12 ;  /* 0x0000000c1d1e7220 */ /* 0x000fc80000400000 */
[----:B------:R-:W-:Y:S01]  /*9ac0*/  FFMA R30, R97, R11, R30 ;  /* 0x0000000b611e7223 */ /* 0x000fe2000000001e */
[----:B------:R-:W-:Y:S02]  /*9ad0*/  @!P2 IMAD.X R29, R32, 0x1, R35, P4 ;  /* 0x00000001201da824 */ /* 0x000fe400020e0623 */
[----:B------:R-:W0:Y:S02]  /*9ae0*/  @!P3 LDC.64 R34, c[0x0][0x5c0] ;  /* 0x00017000ff22bb82 */ /* 0x000e240000000a00 */
[----:B------:R-:W-:-:S05]  /*9af0*/  F2FP.SATFINITE.E4M3.F32.PACK_AB_MERGE_C R31, RZ, R30, RZ ;  /* 0x0000001eff1f723e */ /* 0x000fca00048070ff */
[----:B------:R1:W-:Y:S04]  /*9b00*/  @!P2 STG.E.U8 desc[UR28][R28.64+0x20], R31 ;  /* 0x0000201f1c00a986 */ /* 0x0003e8000c10111c */
[----:B------:R-:W2:Y:S01]  /*9b10*/  @!P3 LDG.E.U8 R6, desc[UR28][R24.64+0x21] ;  /* 0x0000211c1806b981 */ /* 0x000ea2000c1e1100 */
[----:B------:R-:W-:Y:S02]  /*9b20*/  @!P3 IADD3 R33, P4, P5, R17, R26, R18 ;  /* 0x0000001a1121b210 */ /* 0x000fe40007d9e012 */
[----:B------:R-:W-:Y:S02]  /*9b30*/  ISETP.LT.OR P2, PT, R165, 0x29, !P1 ;  /* 0x00000029a500780c */ /* 0x000fe40004f41670 */
[----:B------:R-:W-:Y:S02]  /*9b40*/  @!P3 IADD3.X R30, R13, R170, R16, P4, P5 ;  /* 0x000000aa0d1eb210 */ /* 0x000fe400027ea410 */
[----:B--2---:R-:W-:-:S04]  /*9b50*/  LOP3.LUT R6, R6, 0xff, RZ, 0xc0, !PT ;  /* 0x000000ff06067812 */ /* 0x004fc800078ec0ff */
[----:B------:R-:W-:-:S05]  /*9b60*/  F2FP.F16.E4M3.UNPACK_B R6, R6 ;  /* 0x00000006ff06723e */ /* 0x000fca00020006ff */
[----:B------:R-:W-:-:S05]  /*9b70*/  HADD2.F32 R7, -RZ, R6.H0_H0 ;  /* 0x20000006ff077230 */ /* 0x000fca0000004100 */
[----:B------:R-:W-:Y:S01]  /*9b80*/  FMUL R7, R7, R12 ;  /* 0x0000000c07077220 */ /* 0x000fe20000400000 */
[----:B0-----:R-:W-:Y:S02]  /*9b90*/  @!P3 IADD3 R6, P4, R33, R34, RZ ;  /* 0x000000222106b210 */ /* 0x001fe40007f9e0ff */
[----:B------:R-:W0:Y:S01]  /*9ba0*/  @!P2 LDC.64 R32, c[0x0][0x5c0] ;  /* 0x00017000ff20ab82 */ /* 0x000e220000000a00 */
[----:B------:R-:W-:Y:S02]  /*9bb0*/  FFMA R22, R22, R11, R7 ;  /* 0x0000000b16167223 */ /* 0x000fe40000000007 */
[----:B------:R-:W-:-:S03]  /*9bc0*/  @!P3 IMAD.X R7, R30, 0x1, R35, P4 ;  /* 0x000000011e07b824 */ /* 0x000fc600020e0623 */
[----:B-1----:R-:W-:Y:S02]  /*9bd0*/  F2FP.SATFINITE.E4M3.F32.PACK_AB_MERGE_C R31, RZ, R22, RZ ;  /* 0x00000016ff1f723e */ /* 0x002fe400048070ff */
[----:B------:R-:W-:-:S03]  /*9be0*/  PRMT R22, RZ, 0x7610, R22 ;  /* 0x00007610ff167816 */ /* 0x000fc60000000016 */
[----:B------:R1:W-:Y:S04]  /*9bf0*/  @!P3 STG.E.U8 desc[UR28][R6.64+0x21], R31 ;  /* 0x0000211f0600b986 */ /* 0x0003e8000c10111c */
[----:B------:R-:W2:Y:S01]  /*9c00*/  @!P2 LDG.E.U8 R22, desc[UR28][R90.64+0x28] ;  /* 0x0000281c5a16a981 */ /* 0x000ea2000c1e1100 */
        /* <DEDUP_REMOVED lines=13> */
[----:B------:R-:W-:Y:S02]  /*9ce0*/  ISETP.LT.OR P2, PT, R165, 0x29, !P0 ;  /* 0x00000029a500780c */ /* 0x000fe40004741670 */
[----:B0-----:R-:W-:-:S11]  /*9cf0*/  PRMT R22, RZ, 0x7610, R22 ;  /* 0x00007610ff167816 */ /* 0x001fd60000000016 */
[----:B------:R-:W0:Y:S01]  /*9d00*/  @!P2 LDC.64 R32, c[0x0][0x5c0] ;  /* 0x00017000ff20ab82 */ /* 0x000e220000000a00 */
[----:B--2---:R-:W-:-:S04]  /*9d10*/  LOP3.LUT R6, R6, 0xff, RZ, 0xc0, !PT ;  /* 0x000000ff06067812 */ /* 0x004fc800078ec0ff */
[----:B------:R-:W-:-:S05]  /*9d20*/  F2FP.F16.E4M3.UNPACK_B R6, R6 ;  /* 0x00000006ff06723e */ /* 0x000fca00020006ff */
[----:B------:R-:W-:-:S05]  /*9d30*/  HADD2.F32 R7, -RZ, R6.H0_H0 ;  /* 0x20000006ff077230 */ /* 0x000fca0000004100 */
[----:B------:R-:W-:Y:S01]  /*9d40*/  FMUL R7, R7, R12 ;  /* 0x0000000c07077220 */ /* 0x000fe20000400000 */
[----:B-1----:R-:W-:-:S03]  /*9d50*/  @!P1 IADD3 R6, P3, P4, R26, R30, R18 ;  /* 0x0000001e1a069210 */ /* 0x002fc60007c7e012 */
[----:B------:R-:W-:Y:S01]  /*9d60*/  FFMA R96, R96, R11, R7 ;  /* 0x0000000b60607223 */ /* 0x000fe20000000007 */
[----:B------:R-:W-:-:S04]  /*9d70*/  @!P1 IADD3.X R7, R170, R31, R16, P3, P4 ;  /* 0x0000001faa079210 */ /* 0x000fc80001fe8410 */
[----:B------:R-:W-:-:S05]  /*9d80*/  F2FP.SATFINITE.E4M3.F32.PACK_AB_MERGE_C R29, RZ, R96, RZ ;  /* 0x00000060ff1d723e */ /* 0x000fca00048070ff */
[----:B------:R1:W-:Y:S04]  /*9d90*/  @!P1 STG.E.U8 desc[UR28][R6.64+0x29], R29 ;  /* 0x0000291d06009986 */ /* 0x0003e8000c10111c */
[----:B------:R-:W2:Y:S01]  /*9da0*/  @!P2 LDG.E.U8 R22, desc[UR28][R24.64+0x28] ;  /* 0x0000281c1816a981 */ /* 0x000ea2000c1e1100 */
[----:B------:R-:W-:-:S04]  /*9db0*/  @!P2 IADD3 R31, P1, P3, R17, R26, R18 ;  /* 0x0000001a111fa210 */ /* 0x000fc80007b3e012 */
[----:B------:R-:W-:Y:S02]  /*9dc0*/  @!P2 IADD3.X R30, R13, R170, R16, P1, P3 ;  /* 0x000000aa0d1ea210 */ /* 0x000fe40000fe6410 */
[----:B------:R-:W-:Y:S01]  /*9dd0*/  ISETP.LT.OR P0, PT, R165, 0x2a, !P0 ;  /* 0x0000002aa500780c */ /* 0x000fe20004701670 */
[----:B------:R-:W-:Y:S01]  /*9de0*/  BSSY B1, `(.L_x_37) ;  /* 0x000000d000017945 */ /* 0x000fe20003800000 */
[----:B-1----:R-:W-:Y:S02]  /*9df0*/  PRMT R6, RZ, 0x7610, R6 ;  /* 0x00007610ff067816 */ /* 0x002fe40000000006 */
[----:B--2---:R-:W-:-:S04]  /*9e00*/  LOP3.LUT R22, R22, 0xff, RZ, 0xc0, !PT ;  /* 0x000000ff16167812 */ /* 0x004fc800078ec0ff */
[----:B------:R-:W-:-:S05]  /*9e10*/  F2FP.F16.E4M3.UNPACK_B R22, R22 ;  /* 0x00000016ff16723e */ /* 0x000fca00020006ff */
[----:B------:R-:W-:Y:S01]  /*9e20*/  HADD2.F32 R23, -RZ, R22.H0_H0 ;  /* 0x20000016ff177230 */ /* 0x000fe20000004100 */
[----:B0-----:R-:W-:-:S04]  /*9e30*/  @!P2 IADD3 R22, P4, R31, R32, RZ ;  /* 0x000000201f16a210 */ /* 0x001fc80007f9e0ff */
[----:B------:R-:W-:-:S04]  /*9e40*/  FMUL R28, R23, R12 ;  /* 0x0000000c171c7220 */ /* 0x000fc80000400000 */
[----:B------:R-:W-:Y:S01]  /*9e50*/  FFMA R28, R21, R11, R28 ;  /* 0x0000000b151c7223 */ /* 0x000fe2000000001c */
[----:B------:R-:W-:-:S04]  /*9e60*/  @!P2 IMAD.X R23, R30, 0x1, R33, P4 ;  /* 0x000000011e17a824 */ /* 0x000fc800020e0621 */
[----:B------:R-:W-:-:S05]  /*9e70*/  F2FP.SATFINITE.E4M3.F32.PACK_AB_MERGE_C R7, RZ, R28, RZ ;  /* 0x0000001cff07723e */ /* 0x000fca00048070ff */
[----:B------:R0:W-:Y:S01]  /*9e80*/  @!P2 STG.E.U8 desc[UR28][R22.64+0x28], R7 ;  /* 0x000028071600a986 */ /* 0x0001e2000c10111c */
[----:B------:R-:W-:Y:S05]  /*9e90*/  @P0 BRA `(.L_x_38) ;  /* 0x0000000000040947 */ /* 0x000fea0003800000 */
[----:B------:R1:W5:Y:S02]  /*9ea0*/  LDG.E.U8 R6, desc[UR28][R24.64+0x29] ;  /* 0x0000291c18067981 */ /* 0x000364000c1e1100 */
.L_x_38:
[----:B------:R-:W-:Y:S05]  /*9eb0*/  BSYNC B1 ;  /* 0x0000000000017941 */ /* 0x000fea0003800000 */
.L_x_37:
[----:B------:R-:W-:Y:S05]  /*9ec0*/  @P0 BRA `(.L_x_39) ;  /* 0x0000002c00bc0947 */ /* 0x000fea0003800000 */
[----:B-----5:R-:W-:Y:S01]  /*9ed0*/  LOP3.LUT R6, R6, 0xff, RZ, 0xc0, !PT ;  /* 0x000000ff06067812 */ /* 0x020fe200078ec0ff */
[----:B------:R-:W-:-:S03]  /*9ee0*/  ULDC.64 UR6, c[0x0][0x5c0] ;  /* 0x0001700000067ab9 */ /* 0x000fc60000000a00 */
[----:B------:R-:W-:-:S05]  /*9ef0*/  F2FP.F16.E4M3.UNPACK_B R6, R6 ;  /* 0x00000006ff06723e */ /* 0x000fca00020006ff */
[----:B0-----:R-:W-:Y:S01]  /*9f00*/  HADD2.F32 R7, -RZ, R6.H0_H0 ;  /* 0x20000006ff077230 */ /* 0x001fe20000004100 */
[----:B------:R-:W-:-:S04]  /*9f10*/  IADD3 R6, P0, P1, R17, R26, R18 ;  /* 0x0000001a11067210 */ /* 0x000fc8000791e012 */
[----:B------:R-:W-:Y:S01]  /*9f20*/  FMUL R7, R7, R12 ;  /* 0x0000000c07077220 */ /* 0x000fe20000400000 */
[----:B------:R-:W-:Y:S02]  /*9f30*/  IADD3.X R170, R13, R170, R16, P0, P1 ;  /* 0x000000aa0daa7210 */ /* 0x000fe400007e2410 */
[----:B------:R-:W-:Y:S01]  /*9f40*/  IADD3 R6, P0, R6, UR6, RZ ;  /* 0x0000000606067c10 */ /* 0x000fe2000ff1e0ff */
[----:B------:R-:W-:-:S03]  /*9f50*/  FFMA R20, R20, R11, R7 ;  /* 0x0000000b14147223 */ /* 0x000fc60000000007 */
[----:B------:R-:W-:Y:S02]  /*9f60*/  IADD3.X R7, R170, UR7, RZ, P0, !PT ;  /* 0x00000007aa077c10 */ /* 0x000fe400087fe4ff */
[----:B------:R-:W-:-:S05]  /*9f70*/  F2FP.SATFINITE.E4M3.F32.PACK_AB_MERGE_C R21, RZ, R20, RZ ;  /* 0x00000014ff15723e */ /* 0x000fca00048070ff */
[----:B------:R2:W-:Y:S01]  /*9f80*/  STG.E.U8 desc[UR28][R6.64+0x29], R21 ;  /* 0x0000291506007986 */ /* 0x0005e2000c10111c */
[----:B------:R-:W-:Y:S05]  /*9f90*/  BRA `(.L_x_39) ;  /* 0x0000002c00887947 */ /* 0x000fea0003800000 */
.L_x_36:
[----:B------:R-:W-:Y:S01]  /*9fa0*/  ISETP.GE.AND P1, PT, R169, 0x9, PT ;  /* 0x00000009a900780c */ /* 0x000fe20003f26270 */
[-C--:B--2---:R-:W-:Y:S01]  /*9fb0*/  FMUL R109, R109, R11.reuse ;  /* 0x0000000b6d6d7220 */ /* 0x084fe20000400000 */
[----:B------:R-:W-:Y:S01]  /*9fc0*/  LOP3.LUT R10, R10, 0xffdfffff, RZ, 0xc0, !PT ;  /* 0xffdfffff0a0a7812 */ /* 0x000fe200078ec0ff */
[-C--:B------:R-:W-:Y:S01]  /*9fd0*/  FMUL R108, R108, R11.reuse ;  /* 0x0000000b6c6c7220 */ /* 0x080fe20000400000 */
[----:B------:R-:W-:Y:S01]  /*9fe0*/  ISETP.LT.OR P5, PT, R165, 0x1, !P1 ;  /* 0x00000001a500780c */ /* 0x000fe20004fa1670 */
[-C--:B------:R-:W-:Y:S01]  /*9ff0*/  FMUL R103, R103, R11.reuse ;  /* 0x0000000b67677220 */ /* 0x080fe20000400000 */
[C---:B------:R-:W-:Y:S01]  /*a000*/  ISETP.LT.OR P4, PT, R165.reuse, 0x2, !P1 ;  /* 0x00000002a500780c */ /* 0x040fe20004f81670 */
[-C--:B------:R-:W-:Y:S01]  /*a010*/  FMUL R110, R110, R11.reuse ;  /* 0x0000000b6e6e7220 */ /* 0x080fe20000400000 */
[----:B------:R-:W-:Y:S01]  /*a020*/  ISETP.LT.OR P3, PT, R165, 0x9, !P1 ;  /* 0x00000009a500780c */ /* 0x000fe20004f61670 */
[-C--:B------:R-:W-:Y:S01]  /*a030*/  FMUL R129, R129, R11.reuse ;  /* 0x0000000b81817220 */ /* 0x080fe20000400000 */
[----:B------:R-:W-:Y:S01]  /*a040*/  LOP3.LUT R111, R111, 0xffdfffff, RZ, 0xc0, !PT ;  /* 0xffdfffff6f6f7812 */ /* 0x000fe200078ec0ff */
[----:B------:R-:W-:Y:S01]  /*a050*/  FMUL R124, R124, R11 ;  /* 0x0000000b7c7c7220 */ /* 0x000fe20000400000 */
[----:B------:R-:W-:Y:S01]  /*a060*/  F2FP.SATFINITE.E4M3.F32.PACK_AB_MERGE_C R109, RZ, R109, RZ ;  /* 0x0000006dff6d723e */ /* 0x000fe200048070ff */
[-C--:B------:R-:W-:Y:S01]  /*a070*/  FMUL R121, R121, R11.reuse ;  /* 0x0000000b79797220 */ /* 0x080fe20000400000 */
[----:B------:R-:W-:Y:S01]  /*a080*/  F2FP.SATFINITE.E4M3.F32.PACK_AB_MERGE_C R221, RZ, R108, RZ ;  /* 0x0000006cffdd723e */ /* 0x000fe200048070ff */
[----:B------:R-:W-:Y:S01]  /*a090*/  FMUL R128, R128, R11 ;  /* 0x0000000b80807220 */ /* 0x000fe20000400000 */
[----:B------:R-:W-:Y:S01]  /*a0a0*/  F2FP.SATFINITE.E4M3.F32.PACK_AB_MERGE_C R103, RZ, R103, RZ ;  /* 0x00000067ff67723e */ /* 0x000fe200048070ff */
[----:B------:R-:W0:Y:S01]  /*a0b0*/  @!P5 LDC.64 R62, c[0x0][0x5c0] ;  /* 0x00017000ff3edb82 */ /* 0x000e220000000a00 */
[----:B------:R-:W-:Y:S01]  /*a0c0*/  @P5 LOP3.LUT R111, R111, 0x200000, RZ, 0xfc, !PT ;  /* 0x002000006f6f5812 */ /* 0x000fe200078efcff */
[----:B------:R-:W-:Y:S01]  /*a0d0*/  FMUL R123, R123, R11 ;  /* 0x0000000b7b7b7220 */ /* 0x000fe20000400000 */
[----:B------:R-:W-:Y:S01]  /*a0e0*/  F2FP.SATFINITE.E4M3.F32.PACK_AB_MERGE_C R129, RZ, R129, RZ ;  /* 0x00000081ff81723e */ /* 0x000fe200048070ff */
[-C--:B------:R-:W-:Y:S01]  /*a0f0*/  FMUL R130, R130, R11.reuse ;  /* 0x0000000b82827220 */ /* 0x080fe20000400000 */
[----:B------:R-:W-:Y:S01]  /*a100*/  @P3 LOP3.LUT R10, R10, 0x200000, RZ, 0xfc, !PT ;  /* 0x002000000a0a3812 */ /* 0x000fe200078efcff */
[-C--:B------:R-:W-:Y:S01]  /*a110*/  FMUL R133, R133, R11.reuse ;  /* 0x0000000b85857220 */ /* 0x080fe20000400000 */
[----:B------:R-:W-:Y:S01]  /*a120*/  LOP3.LUT R111, R111, 0xffefffff, RZ, 0xc0, !PT ;  /* 0xffefffff6f6f7812 */ /* 0x000fe200078ec0ff */
[----:B------:R-:W1:Y:S01]  /*a130*/  @!P4 LDC.64 R34, c[0x0][0x5c0] ;  /* 0x00017000ff22cb82 */ /* 0x000e620000000a00 */
[----:B------:R-:W-:Y:S01]  /*a140*/  LOP3.LUT R10, R10, 0xffefffff, RZ, 0xc0, !PT ;  /* 0xffefffff0a0a7812 */ /* 0x000fe200078ec0ff */
[-C--:B------:R-:W-:Y:S01]  /*a150*/  FMUL R142, R142, R11.reuse ;  /* 0x0000000b8e8e7220 */ /* 0x080fe20000400000 */
[----:B------:R-:W-:Y:S01]  /*a160*/  @P4 LOP3.LUT R111, R111, 0x100000, RZ, 0xfc, !PT ;  /* 0x001000006f6f4812 */ /* 0x000fe200078efcff */
[----:B------:R-:W-:Y:S01]  /*a170*/  FMUL R143, R143, R11 ;  /* 0x0000000b8f8f7220 */ /* 0x000fe20000400000 */
[----:B------:R-:W-:Y:S01]  /*a180*/  F2FP.SATFINITE.E4M3.F32.PACK_AB_MERGE_C R121, RZ, R121, RZ ;  /* 0x00000079ff79723e */ /* 0x000fe200048070ff */
[----:B------:R-:W-:Y:S01]  /*a190*/  FMUL R148, R148, R11 ;  /* 0x0000000b94947220 */ /* 0x000fe20000400000 */
[----:B------:R-:W-:Y:S01]  /*a1a0*/  LOP3.LUT R111, R111, 0x7fffffff, RZ, 0xc0, !PT ;  /* 0x7fffffff6f6f7812 */ /* 0x000fe200078ec0ff */
[----:B------:R-:W2:Y:S01]  /*a1b0*/  @!P3 LDC.64 R30, c[0x0][0x5c0] ;  /* 0x00017000ff1ebb82 */ /* 0x000ea20000000a00 */
[----:B------:R-:W-:Y:S01]  /*a1c0*/  F2FP.SATFINITE.E4M3.F32.PACK_AB_MERGE_C R123, RZ, R123, RZ ;  /* 0x0000007bff7b723e */ /* 0x000fe200048070ff */
[----:B------:R-:W-:Y:S01]  /*a1d0*/  FMUL R157, R157, R11 ;  /* 0x0000000b9d9d7220 */ /* 0x000fe20000400000 */
[----:B------:R-:W-:Y:S01]  /*a1e0*/  F2FP.SATFINITE.E4M3.F32.PACK_AB_MERGE_C R133, RZ, R133, RZ ;  /* 0x00000085ff85723e */ /* 0x000fe200048070ff */
[----:B------:R-:W-:Y:S01]  /*a1f0*/  FMUL R140, R140, R11 ;  /* 0x0000000b8c8c7220 */ /* 0x000fe20000400000 */
[----:B------:R-:W-:Y:S01]  /*a200*/  F2FP.SATFINITE.E4M3.F32.PACK_AB_MERGE_C R143, RZ, R143, RZ ;  /* 0x0000008fff8f723e */ /* 0x000fe200048070ff */
[----:B------:R-:W-:Y:S01]  /*a210*/  FMUL R139, R139, R11 ;  /* 0x0000000b8b8b7220 */ /* 0x000fe20000400000 */
[----:B------:R-:W-:Y:S01]  /*a220*/  F2FP.SATFINITE.E4M3.F32.PACK_AB_MERGE_C R157, RZ, R157, RZ ;  /* 0x0000009dff9d723e */ /* 0x000fe200048070ff */
[-C--:B------:R-:W-:Y:S01]  /*a230*/  FMUL R162, R162, R11.reuse ;  /* 0x0000000ba2a27220 */ /* 0x080fe20000400000 */
[----:B0-----:R-:W-:Y:S01]  /*a240*/  @!P5 IADD3 R62, P0, P2, R26, R62, R17 ;  /* 0x0000003e1a3ed210 */ /* 0x001fe20007a1e011 */
[----:B------:R-:W-:Y:S01]  /*a250*/  FMUL R161, R161, R11 ;  /* 0x0000000ba1a17220 */ /* 0x000fe20000400000 */
[----:B------:R-:W-:Y:S01]  /*a260*/  F2FP.SATFINITE.E4M3.F32.PACK_AB_MERGE_C R139, RZ, R139, RZ ;  /* 0x0000008bff8b723e */ /* 0x000fe200048070ff */
[----:B------:R-:W-:Y:S01]  /*a270*/  FMUL R136, R136, R11 ;  /* 0x0000000b88887220 */ /* 0x000fe20000400000 */
[----:B------:R-:W-:Y:S01]  /*a280*/  @!P5 IADD3.X R63, R170, R63, R13, P0, P2 ;  /* 0x0000003faa3fd210 */ /* 0x000fe200007e440d */
[----:B------:R-:W-:Y:S01]  /*a290*/  FMUL R163, R163, R11 ;  /* 0x0000000ba3a37220 */ /* 0x000fe20000400000 */
[----:B------:R-:W-:Y:S01]  /*a2a0*/  F2FP.SATFINITE.E4M3.F32.PACK_AB_MERGE_C R161, RZ, R161, RZ ;  /* 0x000000a1ffa1723e */ /* 0x000fe200048070ff */
[-C--:B------:R-:W-:Y:S01]  /*a2b0*/  FMUL R164, R164, R11.reuse ;  /* 0x0000000ba4a47220 */ /* 0x080fe20000400000 */
[----:B-1----:R-:W-:Y:S01]  /*a2c0*/  @!P4 IADD3 R34, P0, P2, R26, R34, R17 ;  /* 0x000000221a22c210 */ /* 0x002fe20007a1e011 */
[----:B------:R-:W-:Y:S01]  /*a2d0*/  FMUL R159, R159, R11 ;  /* 0x0000000b9f9f7220 */ /* 0x000fe20000400000 */
[----:B------:R-:W-:Y:S01]  /*a2e0*/  F2FP.SATFINITE.E4M3.F32.PACK_AB_MERGE_C R163, RZ, R163, RZ ;  /* 0x000000a3ffa3723e */ /* 0x000fe200048070ff */
[----:B------:R-:W-:Y:S01]  /*a2f0*/  FMUL R160, R160, R11 ;  /* 0x0000000ba0a07220 */ /* 0x000fe20000400000 */
[----:B------:R-:W-:Y:S01]  /*a300*/  @!P4 IADD3.X R35, R170, R35, R13, P0, P2 ;  /* 0x00000023aa23c210 */ /* 0x000fe200007e440d */
[----:B------:R-:W-:Y:S01]  /*a310*/  FMUL R155, R155, R11 ;  /* 0x0000000b9b9b7220 */ /* 0x000fe20000400000 */
[----:B------:R-:W-:Y:S01]  /*a320*/  F2FP.SATFINITE.E4M3.F32.PACK_AB_MERGE_C R159, RZ, R159, RZ ;  /* 0x0000009fff9f723e */ /* 0x000fe200048070ff */
[-C--:B------:R-:W-:Y:S01]  /*a330*/  FMUL R158, R158, R11.reuse ;  /* 0x0000000b9e9e7220 */ /* 0x080fe20000400000 */
[----:B--2---:R-:W-:Y:S01]  /*a340*/  @!P3 IADD3 R30, P0, P2, R26, R30, R17 ;  /* 0x0000001e1a1eb210 */ /* 0x004fe20007a1e011 */
[----:B------:R-:W-:Y:S01]  /*a350*/  FMUL R153, R153, R11 ;  /* 0x0000000b99997220 */ /* 0x000fe20000400000 */
[----:B------:R-:W-:Y:S01]  /*a360*/  F2FP.SATFINITE.E4M3.F32.PACK_AB_MERGE_C R155, RZ, R155, RZ ;  /* 0x0000009bff9b723e */ /* 0x000fe200048070ff */
[----:B------:R-:W-:Y:S01]  /*a370*/  FMUL R156, R156, R11 ;  /* 0x0000000b9c9c7220 */ /* 0x000fe20000400000 */
[----:B------:R-:W-:Y:S01]  /*a380*/  @!P3 IADD3.X R31, R170, R31, R13, P0, P2 ;  /* 0x0000001faa1fb210 */ /* 0x000fe200007e440d */
[-C--:B------:R-:W-:Y:S01]  /*a390*/  FMUL R151, R151, R11.reuse ;  /* 0x0000000b97977220 */ /* 0x080fe20000400000 */
[----:B------:R-:W-:Y:S01]  /*a3a0*/  ISETP.LT.OR P3, PT, R165, 0xa, !P1 ;  /* 0x0000000aa500780c */ /* 0x000fe20004f61670 */
[----:B------:R-:W-:Y:S01]  /*a3b0*/  FMUL R154, R154, R11 ;  /* 0x0000000b9a9a7220 */ /* 0x000fe20000400000 */
[----:B------:R-:W-:Y:S01]  /*a3c0*/  F2FP.SATFINITE.E4M3.F32.PACK_AB_MERGE_C R153, RZ, R153, RZ ;  /* 0x00000099ff99723e */ /* 0x000fe200048070ff */
[----:B------:R-:W-:Y:S01]  /*a3d0*/  FMUL R149, R149, R11 ;  /* 0x0000000b95957220 */ /* 0x000fe20000400000 */
[----:B------:R-:W-:Y:S01]  /*a3e0*/  F2FP.SATFINITE.E4M3.F32.PACK_AB_MERGE_C R151, RZ, R151, RZ ;  /* 0x00000097ff97723e */ /* 0x000fe200048070ff */
[-C--:B------:R-:W-:Y:S01]  /*a3f0*/  FMUL R152, R152, R11.reuse ;  /* 0x0000000b98987220 */ /* 0x080fe20000400000 */
[-C--:B------:R-:W-:Y:S01]  /*a400*/  FMUL R147, R147, R11.reuse ;  /* 0x0000000b93937220 */ /* 0x080fe20000400000 */
[----:B------:R-:W-:Y:S01]  /*a410*/  FMUL R150, R150, R11 ;  /* 0x0000000b96967220 */ /* 0x000fe20000400000 */
[----:B------:R-:W-:Y:S01]  /*a420*/  F2FP.SATFINITE.E4M3.F32.PACK_AB_MERGE_C R149, RZ, R149, RZ ;  /* 0x00000095ff95723e */ /* 0x000fe200048070ff */
[-C--:B------:R-:W-:Y:S01]  /*a430*/  FMUL R145, R145, R11.reuse ;  /* 0x0000000b91917220 */ /* 0x080fe20000400000 */
[----:B------:R-:W-:Y:S01]  /*a440*/  FMUL R146, R146, R11 ;  /* 0x0000000b92927220 */ /* 0x000fe20000400000 */
[----:B------:R-:W-:Y:S01]  /*a450*/  F2FP.SATFINITE.E4M3.F32.PACK_AB_MERGE_C R147, RZ, R147, RZ ;  /* 0x00000093ff93723e */ /* 0x000fe200048070ff */
[-C--:B------:R-:W-:Y:S01]  /*a460*/  FMUL R141, R141, R11.reuse ;  /* 0x0000000b8d8d7220 */ /* 0x080fe20000400000 */
[----:B------:R-:W0:Y:S01]  /*a470*/  @!P3 LDC.64 R32, c[0x0][0x5c0] ;  /* 0x00017000ff20bb82 */ /* 0x000e220000000a00 */
[----:B------:R-:W-:Y:S01]  /*a480*/  @P3 LOP3.LUT R10, R10, 0x100000, RZ, 0xfc, !PT ;  /* 0x001000000a0a3812 */ /* 0x000fe200078efcff */
[----:B------:R-:W-:Y:S01]  /*a490*/  FMUL R144, R144, R11 ;  /* 0x0000000b90907220 */ /* 0x000fe20000400000 */
[----:B------:R-:W-:Y:S01]  /*a4a0*/  F2FP.SATFINITE.E4M3.F32.PACK_AB_MERGE_C R145, RZ, R145, RZ ;  /* 0x00000091ff91723e */ /* 0x000fe200048070ff */
[-C--:B------:R-:W-:Y:S01]  /*a4b0*/  FMUL R137, R137, R11.reuse ;  /* 0x0000000b89897220 */ /* 0x080fe20000400000 */
[----:B------:R-:W-:Y:S01]  /*a4c0*/  LOP3.LUT R10, R10, 0xfff7ffff, RZ, 0xc0, !PT ;  /* 0xfff7ffff0a0a7812 */ /* 0x000fe200078ec0ff */
        /* <DEDUP_REMOVED lines=23> */
[-C--:B------:R-:W-:Y:S01]  /*a640*/  FMUL R116, R116, R11.reuse ;  /* 0x0000000b74747220 */ /* 0x080fe20000400000 */
[----:B------:R-:W-:Y:S01]  /*a650*/  ISETP.GE.AND P0, PT, R169, 0x81, PT ;  /* 0x00000081a900780c */ /* 0x000fe20003f06270 */
[----:B------:R-:W-:Y:S01]  /*a660*/  FMUL R113, R113, R11 ;  /* 0x0000000b71717220 */ /* 0x000fe20000400000 */
[----:B------:R-:W-:Y:S01]  /*a670*/  F2FP.SATFINITE.E4M3.F32.PACK_AB_MERGE_C R117, RZ, R117, RZ ;  /* 0x00000075ff75723e */ /* 0x000fe200048070ff */
[-C--:B------:R-:W-:Y:S01]  /*a680*/  FMUL R114, R114, R11.reuse ;  /* 0x0000000b72727220 */ /* 0x080fe20000400000 */
[----:B------:R-:W-:Y:S01]  /*a690*/  ISETP.LT.OR P4, PT, R165, 0x1, !P0 ;  /* 0x00000001a500780c */ /* 0x000fe20004781670 */
[----:B------:R-:W-:Y:S01]  /*a6a0*/  FMUL R107, R107, R11 ;  /* 0x0000000b6b6b7220 */ /* 0x000fe20000400000 */
[----:B------:R-:W-:Y:S01]  /*a6b0*/  F2FP.SATFINITE.E4M3.F32.PACK_AB_MERGE_C R115, RZ, R115, RZ ;  /* 0x00000073ff73723e */ /* 0x000fe200048070ff */
        /* <DEDUP_REMOVED lines=18> */
[-C--:B------:R-:W-:Y:S01]  /*a7e0*/  FMUL R22, R22, R11.reuse ;  /* 0x0000000b16167220 */ /* 0x080fe20000400000 */
[-C--:B------:R-:W-:Y:S01]  /*a7f0*/  FMUL R96, R96, R11.reuse ;  /* 0x0000000b60607220 */ /* 0x080fe20000400000 */
[----:B------:R-:W-:Y:S01]  /*a800*/  FMUL R21, R21, R11 ;  /* 0x0000000b15157220 */ /* 0x000fe20000400000 */
[----:B------:R-:W-:Y:S01]  /*a810*/  F2FP.SATFINITE.E4M3.F32.PACK_AB_MERGE_C R97, RZ, R97, RZ ;  /* 0x00000061ff61723e */ /* 0x000fe200048070ff */
[----:B------:R-:W-:-:S03]  /*a820*/  FMUL R20, R20, R11 ;  /* 0x0000000b14147220 */ /* 0x000fc60000400000 */
[----:B------:R-:W-:Y:S02]  /*a830*/  F2FP.SATFINITE.E4M3.F32.PACK_AB_MERGE_C R21, RZ, R21, RZ ;  /* 0x00000015ff15723e */ /* 0x000fe400048070ff */
        /* <DEDUP_REMOVED lines=167> */
[----:B------:R-:W0:Y:S01]  /*b2b0*/  @!P2 LDC.64 R60, c[0x0][0x5c0] ;  /* 0x00017000ff3cab82 */ /* 0x000e220000000a00 */
[----:B------:R-:W-:-:S04]  /*b2c0*/  ISETP.GE.AND P3, PT, R169, 0x89, PT ;  /* 0x00000089a900780c */ /* 0x000fc80003f66270 */
[----:B------:R-:W-:Y:S02]  /*b2d0*/  ISETP.LT.OR P5, PT, R165, 0x11, !P3 ;  /* 0x00000011a500780c */ /* 0x000fe40005fa1670 */
        /* <DEDUP_REMOVED lines=46> */
[----:B------:R-:W-:-:S02]  /*b5c0*/  P2R R211, PR, RZ, 0x2 ;  /* 0x00000002ffd37803 */ /* 0x000fc40000000000 */
[----:B------:R-:W-:-:S04]  /*b5d0*/  @P5 LOP3.LUT R111, R111, 0x800, RZ, 0xfc, !PT ;  /* 0x000008006f6f5812 */ /* 0x000fc800078efcff */
[----:B------:R-:W-:-:S03]  /*b5e0*/  LOP3.LUT R111, R111, 0xfffffbff, RZ, 0xc0, !PT ;  /* 0xfffffbff6f6f7812 */ /* 0x000fc600078ec0ff */
[----:B------:R-:W-:-:S04]  /*b5f0*/  @!P1 IADD3 R199, P4, P2, R17, R26, R18 ;  /* 0x0000001a11c79210 */ /* 0x000fc80007a9e012 */
        /* <DEDUP_REMOVED lines=32> */
[C---:B------:R-:W-:Y:S02]  /*b800*/  ISETP.LT.OR P2, PT, R165.reuse, 0x1a, !P0 ;  /* 0x0000001aa500780c */ /* 0x040fe40004741670 */
[----:B------:R-:W-:Y:S02]  /*b810*/  ISETP.LT.OR P1, PT, R165, 0x21, !P3 ;  /* 0x00000021a500780c */ /* 0x000fe40005f21670 */
[----:B------:R-:W-:-:S02]  /*b820*/  LOP3.LUT R111, R111, 0xfffdffff, RZ, 0xc0, !PT ;  /* 0xfffdffff6f6f7812 */ /* 0x000fc400078ec0ff */
[----:B------:R-:W-:-:S07]  /*b830*/  P2R R188, PR, RZ, 0x4 ;  /* 0x00000004ffbc7803 */ /* 0x000fce0000000000 */
[----:B------:R-:W-:Y:S02]  /*b840*/  @!P2 IADD3 R183, P5, P4, R17, R26, R18 ;  /* 0x0000001a11b7a210 */ /* 0x000fe40007cbe012 */
[----:B------:R-:W-:Y:S02]  /*b850*/  @P1 LOP3.LUT R111, R111, 0x20000, RZ, 0xfc, !PT ;  /* 0x000200006f6f1812 */ /* 0x000fe400078efcff */
[----:B------:R-:W-:Y:S02]  /*b860*/  @!P2 IADD3.X R182, R13, R170, R16, P5, P4 ;  /* 0x000000aa0db6a210 */ /* 0x000fe40002fe8410 */
[----:B------:R-:W-:Y:S02]  /*b870*/  @!P1 IADD3 R179, P5, P4, R17, R26, R15 ;  /* 0x0000001a11b39210 */ /* 0x000fe40007cbe00f */
[----:B------:R-:W-:Y:S02]  /*b880*/  LOP3.LUT R111, R111, 0xfffeffff, RZ, 0xc0, !PT ;  /* 0xfffeffff6f6f7812 */ /* 0x000fe400078ec0ff */
[----:B------:R-:W-:-:S02]  /*b890*/  @!P1 IADD3.X R178, R13, R170, R14, P5, P4 ;  /* 0x000000aa0db29210 */ /* 0x000fc40002fe840e */
[----:B------:R-:W-:-:S13]  /*b8a0*/  ISETP.LT.OR P1, PT, R165, 0x22, !P3 ;  /* 0x00000022a500780c */ /* 0x000fda0005f21670 */
[----:B------:R-:W-:Y:S02]  /*b8b0*/  @!P1 IADD3 R177, P5, P4, R17, R26, R15 ;  /* 0x0000001a11b19210 */ /* 0x000fe40007cbe00f */
[----:B------:R-:W-:Y:S02]  /*b8c0*/  @P1 LOP3.LUT R111, R111, 0x10000, RZ, 0xfc, !PT ;  /* 0x000100006f6f1812 */ /* 0x000fe400078efcff */
[----:B------:R-:W-:Y:S02]  /*b8d0*/  @!P1 IADD3.X R176, R13, R170, R14, P5, P4 ;  /* 0x000000aa0db09210 */ /* 0x000fe40002fe840e */
[C---:B------:R-:W-:Y:S02]  /*b8e0*/  ISETP.LT.OR P1, PT, R165.reuse, 0x29, !P3 ;  /* 0x00000029a500780c */ /* 0x040fe40005f21670 */
[----:B------:R-:W-:Y:S02]  /*b8f0*/  ISETP.LT.OR P3, PT, R165, 0x2a, !P3 ;  /* 0x0000002aa500780c */ /* 0x000fe40005f61670 */
[----:B------:R-:W-:-:S02]  /*b900*/  LOP3.LUT R111, R111, 0xffff7fff, RZ, 0xc0, !PT ;  /* 0xffff7fff6f6f7812 */ /* 0x000fc400078ec0ff */
[----:B------:R-:W-:-:S07]  /*b910*/  P2R R173, PR, RZ, 0x8 ;  /* 0x00000008ffad7803 */ /* 0x000fce0000000000 */
[--C-:B------:R-:W-:Y:S02]  /*b920*/  @!P1 IADD3 R171, P5, P4, R17, R26, R15.reuse ;  /* 0x0000001a11ab9210 */ /* 0x100fe40007cbe00f */
[----:B------:R-:W-:Y:S02]  /*b930*/  @P1 LOP3.LUT R111, R111, 0x8000, RZ, 0xfc, !PT ;  /* 0x000080006f6f1812 */ /* 0x000fe400078efcff */
[--C-:B------:R-:W-:Y:S02]  /*b940*/  @!P1 IADD3.X R174, R13, R170, R14.reuse, P5, P4 ;  /* 0x000000aa0dae9210 */ /* 0x100fe40002fe840e */
[----:B------:R-:W-:Y:S02]  /*b950*/  @!P3 IADD3 R167, P5, P4, R17, R26, R15 ;  /* 0x0000001a11a7b210 */ /* 0x000fe40007cbe00f */
[----:B------:R-:W-:Y:S02]  /*b960*/  LOP3.LUT P1, RZ, R111, 0x100000, RZ, 0xc0, !PT ;  /* 0x001000006fff7812 */ /* 0x000fe4000782c0ff */
[----:B------:R-:W-:-:S02]  /*b970*/  @!P3 IADD3.X R172, R13, R170, R14, P5, P4 ;  /* 0x000000aa0dacb210 */ /* 0x000fc40002fe840e */
[----:B------:R-:W-:Y:S02]  /*b980*/  ISETP.LT.OR P4, PT, R165, 0x21, !P0 ;  /* 0x00000021a500780c */ /* 0x000fe40004781670 */
[----:B------:R-:W-:Y:S02]  /*b990*/  LOP3.LUT P3, RZ, R10, 0x200000, RZ, 0xc0, !PT ;  /* 0x002000000aff7812 */ /* 0x000fe4000786c0ff */
        /* <DEDUP_REMOVED lines=8> */
[----:B------:R-:W-:Y:S02]  /*ba20*/  ISETP.GE.AND P6, PT, R169, 0x1, PT ;  /* 0x00000001a900780c */ /* 0x000fe40003fc6270 */
[----:B------:R-:W-:Y:S02]  /*ba30*/  LOP3.LUT P5, RZ, R10, 0x200, RZ, 0xc0, !PT ;  /* 0x000002000aff7812 */ /* 0x000fe400078ac0ff */
[----:B------:R-:W-:-:S13]  /*ba40*/  ISETP.LT.OR P0, PT, R165, 0x1, !P6 ;  /* 0x00000001a500780c */ /* 0x000fda0007701670 */
[----:B------:R-:W0:Y:S02]  /*ba50*/  @!P0 LDC.64 R60, c[0x0][0x5c0] ;  /* 0x00017000ff3c8b82 */ /* 0x000e240000000a00 */
[----:B0-----:R-:W-:-:S05]  /*ba60*/  @!P0 IADD3 R200, P2, R26, R60, RZ ;  /* 0x0000003c1ac88210 */ /* 0x001fca0007f5e0ff */
[----:B------:R-:W-:-:S05]  /*ba70*/  @!P0 IMAD.X R201, R170, 0x1, R61, P2 ;  /* 0x00000001aac98824 */ /* 0x000fca00010e063d */
[----:B------:R0:W-:Y:S01]  /*ba80*/  @!P0 STG.E.U8 desc[UR28][R200.64], R109 ;  /* 0x0000006dc8008986 */ /* 0x0001e2000c10111c */
[----:B------:R-:W-:Y:S02]  /*ba90*/  ISETP.LT.OR P0, PT, R165, 0x2, !P6 ;  /* 0x00000002a500780c */ /* 0x000fe40007701670 */
[----:B0-----:R-:W-:-:S11]  /*baa0*/  P2R R200, PR, RZ, 0x8 ;  /* 0x00000008ffc87803 */ /* 0x001fd60000000000 */
[----:B------:R-:W0:Y:S01]  /*bab0*/  @!P0 LDC.64 R60, c[0x0][0x5c0] ;  /* 0x00017000ff3c8b82 */ /* 0x000e220000000a00 */
[----:B------:R-:W-:Y:S02]  /*bac0*/  F2FP.SATFINITE.E4M3.F32.PACK_AB_MERGE_C R201, RZ, R110, RZ ;  /* 0x0000006effc9723e */ /* 0x000fe400048070ff */
[----:B0-----:R-:W-:-:S05]  /*bad0*/  @!P0 IADD3 R202, P2, R26, R60, RZ ;  /* 0x0000003c1aca8210 */ /* 0x001fca0007f5e0ff */
[----:B------:R-:W-:Y:S01]  /*bae0*/  @!P0 IMAD.X R203, R170, 0x1, R61, P2 ;  /* 0x00000001aacb8824 */ /* 0x000fe200010e063d */
[----:B------:R-:W-:-:S04]  /*baf0*/  LOP3.LUT P2, RZ, R10, 0x100000, RZ, 0xc0, !PT ;  /* 0x001000000aff7812 */ /* 0x000fc8000784c0ff */
[----:B------:R-:W-:Y:S01]  /*bb00*/  @!P0 STG.E.U8 desc[UR28][R202.64+0x1], R221 ;  /* 0x000001ddca008986 */ /* 0x000fe2000c10111c */
[----:B------:R-:W-:-:S03]  /*bb10*/  ISETP.LT.OR P0, PT, R165, 0x9, !P6 ;  /* 0x00000009a500780c */ /* 0x000fc60007701670 */
[----:B------:R0:W-:Y:S01]  /*bb20*/  @!P4 STG.E.U8 desc[UR28][R62.64], R103 ;  /* 0x000000673e00c986 */ /* 0x0001e2000c10111c */
[----:B------:R-:W-:-:S03]  /*bb30*/  ISETP.LT.OR P4, PT, R165, 0xa, !P6 ;  /* 0x0000000aa500780c */ /* 0x000fc60007781670 */
[----:B------:R1:W-:Y:S01]  /*bb40*/  @!P1 STG.E.U8 desc[UR28][R34.64+0x1], R201 ;  /* 0x000001c922009986 */ /* 0x0003e2000c10111c */
[----:B------:R-:W-:-:S05]  /*bb50*/  LOP3.LUT P1, RZ, R111, 0x40, RZ, 0xc0, !PT ;  /* 0x000000406fff7812 */ /* 0x000fca000782c0ff */
[----:B------:R-:W2:Y:S01]  /*bb60*/  @!P0 LDC.64 R60, c[0x0][0x5c0] ;  /* 0x00017000ff3c8b82 */ /* 0x000ea20000000a00 */
[----:B0-----:R-:W-:Y:S02]  /*bb70*/  F2FP.SATFINITE.E4M3.F32.PACK_AB_MERGE_C R63, RZ, R128, RZ ;  /* 0x00000080ff3f723e */ /* 0x001fe400048070ff */
[----:B------:R-:W-:Y:S02]  /*bb80*/  P2R R62, PR, RZ, 0x40 ;  /* 0x00000040ff3e7803 */ /* 0x000fe40000000000 */
[----:B-1----:R-:W-:Y:S02]  /*bb90*/  F2FP.SATFINITE.E4M3.F32.PACK_AB_MERGE_C R35, RZ, R124, RZ ;  /* 0x0000007cff23723e */ /* 0x002fe400048070ff */
[----:B------:R-:W-:Y:S02]  /*bba0*/  LOP3.LUT P6, RZ, R10, 0x80000, RZ, 0xc0, !PT ;  /* 0x000800000aff7812 */ /* 0x000fe400078cc0ff */
[----:B--2---:R-:W-:-:S05]  /*bbb0*/  @!P0 IADD3 R108, P3, R26, R60, RZ ;  /* 0x0000003c1a6c8210 */ /* 0x004fca0007f7e0ff */
[----:B------:R-:W-:Y:S02]  /*bbc0*/  @!P0 IMAD.X R109, R170, 0x1, R61, P3 ;  /* 0x00000001aa6d8824 */ /* 0x000fe400018e063d */
[----:B------:R-:W0:Y:S03]  /*bbd0*/  @!P4 LDC.64 R60, c[0x0][0x5c0] ;  /* 0x00017000ff3ccb82 */ /* 0x000e260000000a00 */
[----:B------:R-:W-:Y:S01]  /*bbe0*/  @!P0 STG.E.U8 desc[UR28][R108.64+0x8], R129 ;  /* 0x000008816c008986 */ /* 0x000fe2000c10111c */
[----:B------:R-:W-:Y:S02]  /*bbf0*/  LOP3.LUT P0, RZ, R111, 0x20, RZ, 0xc0, !PT ;  /* 0x000000206fff7812 */ /* 0x000fe4000780c0ff */
[----:B0-----:R-:W-:-:S05]  /*bc00*/  @!P4 IADD3 R60, P3, R26, R60, RZ ;  /* 0x0000003c1a3cc210 */ /* 0x001fca0007f7e0ff */
[----:B------:R-:W-:Y:S01]  /*bc10*/  @!P4 IMAD.X R61, R170, 0x1, R61, P3 ;  /* 0x00000001aa3dc824 */ /* 0x000fe200018e063d */
[----:B------:R-:W-:-:S04]  /*bc20*/  ISETP.NE.AND P3, PT, R200, RZ, PT ;  /* 0x000000ffc800720c */ /* 0x000fc80003f65270 */
[----:B------:R0:W-:Y:S01]  /*bc30*/  @!P4 STG.E.U8 desc[UR28][R60.64+0x9], R35 ;  /* 0x000009233c00c986 */ /* 0x0001e2000c10111c */
[----:B------:R-:W-:-:S08]  /*bc40*/  LOP3.LUT P4, RZ, R10, 0x40000, RZ, 0xc0, !PT ;  /* 0x000400000aff7812 */ /* 0x000fd0000788c0ff */
[----:B------:R1:W-:Y:S01]  /*bc50*/  @!P3 STG.E.U8 desc[UR28][R30.64+0x8], R121 ;  /* 0x000008791e00b986 */ /* 0x0003e2000c10111c */
[C---:B------:R-:W-:Y:S01]  /*bc60*/  LOP3.LUT P3, RZ, R10.reuse, 0x20000, RZ, 0xc0, !PT ;  /* 0x000200000aff7812 */ /* 0x040fe2000786c0ff */
[----:B0-----:R-:W0:Y:S02]  /*bc70*/  @!P1 LDC.64 R34, c[0x0][0x5c0] ;  /* 0x00017000ff229b82 */ /* 0x001e240000000a00 */
[----:B------:R-:W-:Y:S01]  /*bc80*/  @!P2 STG.E.U8 desc[UR28][R32.64+0x9], R63 ;  /* 0x0000093f2000a986 */ /* 0x000fe2000c10111c */
[----:B------:R-:W-:Y:S02]  /*bc90*/  LOP3.LUT P2, RZ, R111, 0x10, RZ, 0xc0, !PT ;  /* 0x000000106fff7812 */ /* 0x000fe4000784c0ff */
[----:B------:R-:W-:Y:S01]  /*bca0*/  F2FP.SATFINITE.E4M3.F32.PACK_AB_MERGE_C R61, RZ, R130, RZ ;  /* 0x00000082ff3d723e */ /* 0x000fe200048070ff */
[----:B------:R2:W-:Y:S01]  /*bcb0*/  @!P6 STG.E.U8 desc[UR28][R24.64], R123 ;  /* 0x0000007b1800e986 */ /* 0x0005e2000c10111c */
[----:B------:R-:W-:Y:S01]  /*bcc0*/  LOP3.LUT P6, RZ, R10, 0x10000, RZ, 0xc0, !PT ;  /* 0x000100000aff7812 */ /* 0x000fe200078cc0ff */
[----:B-1----:R-:W1:Y:S02]  /*bcd0*/  @!P0 LDC.64 R30, c[0x0][0x5c0] ;  /* 0x00017000ff1e8b82 */ /* 0x002e640000000a00 */
[----:B------:R3:W-:Y:S06]  /*bce0*/  @!P5 STG.E.U8 desc[UR28][R36.64+0x1], R61 ;  /* 0x0000013d2400d986 */ /* 0x0007ec000c10111c */
[----:B--2---:R-:W2:Y:S01]  /*bcf0*/  @!P2 LDC.64 R24, c[0x0][0x5c0] ;  /* 0x00017000ff18ab82 */ /* 0x004ea20000000a00 */
[----:B---3--:R-:W-:-:S02]  /*bd00*/  P2R R36, PR, RZ, 0x40 ;  /* 0x00000040ff247803 */ /* 0x008fc40000000000 */
[----:B0-----:R-:W-:Y:S02]  /*bd10*/  @!P1 IADD3 R34, P5, R219, R34, RZ ;  /* 0x00000022db229210 */ /* 0x001fe40007fbe0ff */
[C---:B------:R-:W-:Y:S02]  /*bd20*/  LOP3.LUT P6, RZ, R111.reuse, 0x8, RZ, 0xc0, !PT ;  /* 0x000000086fff7812 */ /* 0x040fe400078cc0ff */
[----:B------:R-:W-:Y:S01]  /*bd30*/  F2FP.SATFINITE.E4M3.F32.PACK_AB_MERGE_C R37, RZ, R142, RZ ;  /* 0x0000008eff25723e */ /* 0x000fe200048070ff */
[----:B------:R-:W-:Y:S01]  /*bd40*/  @!P1 IMAD.X R35, R218, 0x1, R35, P5 ;  /* 0x00000001da239824 */ /* 0x000fe200028e0623 */
[----:B------:R-:W-:-:S04]  /*bd50*/  LOP3.LUT P5, RZ, R111, 0x4, RZ, 0xc0, !PT ;  /* 0x000000046fff7812 */ /* 0x000fc800078ac0ff */
[----:B------:R0:W-:Y:S01]  /*bd60*/  @!P1 STG.E.U8 desc[UR28][R34.64], R133 ;  /* 0x0000008522009986 */ /* 0x0001e2000c10111c */
[----:B-1----:R-:W-:-:S05]  /*bd70*/  @!P0 IADD3 R30, P1, R217, R30, RZ ;  /* 0x0000001ed91e8210 */ /* 0x002fca0007f3e0ff */
[----:B------:R-:W-:Y:S01]  /*bd80*/  @!P0 IMAD.X R31, R216, 0x1, R31, P1 ;  /* 0x00000001d81f8824 */ /* 0x000fe200008e061f */
[----:B------:R-:W-:-:S04]  /*bd90*/  LOP3.LUT P1, RZ, R10, 0x2000, RZ, 0xc0, !PT ;  /* 0x000020000aff7812 */ /* 0x000fc8000782c0ff */
[----:B------:R1:W-:Y:S01]  /*bda0*/  @!P0 STG.E.U8 desc[UR28][R30.64+0x1], R37 ;  /* 0x000001251e008986 */ /* 0x0003e2000c10111c */
[----:B0-----:R-:W-:Y:S02]  /*bdb0*/  P2R R34, PR, RZ, 0x2 ;  /* 0x00000002ff227803 */ /* 0x001fe40000000000 */
[----:B--2---:R-:W-:Y:S01]  /*bdc0*/  @!P2 IADD3 R32, P1, R215, R24, RZ ;  /* 0x00000018d720a210 */ /* 0x004fe20007f3e0ff */
[----:B------:R-:W-:Y:S01]  /*bdd0*/  @!P4 STG.E.U8 desc[UR28][R42.64+0x8], R143 ;  /* 0x0000088f2a00c986 */ /* 0x000fe2000c10111c */
[----:B------:R-:W-:Y:S02]  /*bde0*/  F2FP.SATFINITE.E4M3.F32.PACK_AB_MERGE_C R35, RZ, R148, RZ ;  /* 0x00000094ff23723e */ /* 0x000fe400048070ff */
[----:B------:R-:W-:Y:S01]  /*bdf0*/  LOP3.LUT P0, RZ, R111, 0x2, RZ, 0xc0, !PT ;  /* 0x000000026fff7812 */ /* 0x000fe2000780c0ff */
[----:B------:R-:W-:Y:S01]  /*be00*/  @!P2 IMAD.X R33, R214, 0x1, R25, P1 ;  /* 0x00000001d621a824 */ /* 0x000fe200008e0619 */
[----:B------:R-:W-:Y:S01]  /*be10*/  LOP3.LUT P4, RZ, R10, 0x1000, RZ, 0xc0, !PT ;  /* 0x000010000aff7812 */ /* 0x000fe2000788c0ff */
[----:B------:R-:W0:Y:S01]  /*be20*/  @!P6 LDC.64 R24, c[0x0][0x5c0] ;  /* 0x00017000ff18eb82 */ /* 0x000e220000000a00 */
[----:B------:R2:W-:Y:S01]  /*be30*/  @!P3 STG.E.U8 desc[UR28][R46.64+0x9], R35 ;  /* 0x000009232e00b986 */ /* 0x0005e2000c10111c */
[----:B-1----:R-:W-:-:S02]  /*be40*/  F2FP.SATFINITE.E4M3.F32.PACK_AB_MERGE_C R37, RZ, R162, RZ ;  /* 0x000000a2ff25723e */ /* 0x002fc400048070ff */
[----:B------:R-:W-:Y:S01]  /*be50*/  LOP3.LUT P3, RZ, R111, 0x1, RZ, 0xc0, !PT ;  /* 0x000000016fff7812 */ /* 0x000fe2000786c0ff */
[----:B------:R-:W-:Y:S01]  /*be60*/  @!P2 STG.E.U8 desc[UR28][R32.64+0x8], R157 ;  /* 0x0000089d2000a986 */ /* 0x000fe2000c10111c */
[----:B------:R-:W-:Y:S02]  /*be70*/  LOP3.LUT P2, RZ, R10, 0x100, RZ, 0xc0, !PT ;  /* 0x000001000aff7812 */ /* 0x000fe4000784c0ff */
[----:B--2---:R-:W-:Y:S02]  /*be80*/  F2FP.SATFINITE.E4M3.F32.PACK_AB_MERGE_C R35, RZ, R140, RZ ;  /* 0x0000008cff23723e */ /* 0x004fe400048070ff */
[----:B0-----:R-:W-:-:S05]  /*be90*/  @!P6 IADD3 R30, P1, R213, R24, RZ ;  /* 0x00000018d51ee210 */ /* 0x001fca0007f3e0ff */
[----:B------:R-:W-:Y:S01]  /*bea0*/  @!P6 IMAD.X R31, R212, 0x1, R25, P1 ;  /* 0x00000001d41fe824 */ /* 0x000fe200008e0619 */
[----:B------:R-:W-:Y:S01]  /*beb0*/  ISETP.NE.AND P1, PT, R34, RZ, PT ;  /* 0x000000ff2200720c */ /* 0x000fe20003f25270 */
[----:B------:R-:W0:Y:S03]  /*bec0*/  @!P5 LDC.64 R24, c[0x0][0x5c0] ;  /* 0x00017000ff18db82 */ /* 0x000e260000000a00 */
[----:B------:R1:W-:Y:S01]  /*bed0*/  @!P6 STG.E.U8 desc[UR28][R30.64+0x9], R35 ;  /* 0x000009231e00e986 */ /* 0x0003e2000c10111c */
[----:B------:R-:W-:Y:S02]  /*bee0*/  ISETP.NE.AND P6, PT, R36, RZ, PT ;  /* 0x000000ff2400720c */ /* 0x000fe40003fc5270 */
[----:B-1----:R-:W-:-:S11]  /*bef0*/  F2FP.SATFINITE.E4M3.F32.PACK_AB_MERGE_C R35, RZ, R136, RZ ;  /* 0x00000088ff23723e */ /* 0x002fd600048070ff */
[----:B------:R-:W-:Y:S01]  /*bf00*/  @!P6 STG.E.U8 desc[UR28][R54.64], R139 ;  /* 0x0000008b3600e986 */ /* 0x000fe2000c10111c */
[----:B------:R-:W-:-:S03]  /*bf10*/  ISETP.NE.AND P6, PT, R62, RZ, PT ;  /* 0x000000ff3e00720c */ /* 0x000fc60003fc5270 */
[----:B------:R-:W-:Y:S01]  /*bf20*/  @!P1 STG.E.U8 desc[UR28][R28.64+0x1], R37 ;  /* 0x000001251c009986 */ /* 0x000fe2000c10111c */
[----:B0-----:R-:W-:-:S05]  /*bf30*/  @!P5 IADD3 R32, P1, R209, R24, RZ ;  /* 0x00000018d120d210 */ /* 0x001fca0007f3e0ff */
[----:B------:R-:W-:Y:S01]  /*bf40*/  @!P5 IMAD.X R33, R210, 0x1, R25, P1 ;  /* 0x00000001d221d824 */ /* 0x000fe200008e0619 */
[----:B------:R-:W-:Y:S01]  /*bf50*/  ISETP.NE.AND P1, PT, R211, RZ, PT ;  /* 0x000000ffd300720c */ /* 0x000fe20003f25270 */
[----:B------:R-:W0:Y:S03]  /*bf60*/  @!P0 LDC.64 R24, c[0x0][0x5c0] ;  /* 0x00017000ff188b82 */ /* 0x000e260000000a00 */
[----:B------:R1:W-:Y:S02]  /*bf70*/  @!P5 STG.E.U8 desc[UR28][R32.64], R161 ;  /* 0x000000a12000d986 */ /* 0x0003e4000c10111c */
[----:B-1----:R-:W-:Y:S02]  /*bf80*/  F2FP.SATFINITE.E4M3.F32.PACK_AB_MERGE_C R33, RZ, R164, RZ ;  /* 0x000000a4ff21723e */ /* 0x002fe400048070ff */
[----:B0-----:R-:W-:-:S05]  /*bf90*/  @!P0 IADD3 R30, P5, R207, R24, RZ ;  /* 0x00000018cf1e8210 */ /* 0x001fca0007fbe0ff */
[----:B------:R-:W-:Y:S01]  /*bfa0*/  @!P0 IMAD.X R31, R208, 0x1, R25, P5 ;  /* 0x00000001d01f8824 */ /* 0x000fe200028e0619 */
[----:B------:R-:W-:Y:S01]  /*bfb0*/  LOP3.LUT P5, RZ, R111, 0x400, RZ, 0xc0, !PT ;  /* 0x000004006fff7812 */ /* 0x000fe200078ac0ff */
[----:B------:R-:W0:Y:S03]  /*bfc0*/  @!P3 LDC.64 R24, c[0x0][0x5c0] ;  /* 0x00017000ff18bb82 */ /* 0x000e260000000a00 */
[----:B------:R1:W-:Y:S01]  /*bfd0*/  @!P0 STG.E.U8 desc[UR28][R30.64+0x1], R35 ;  /* 0x000001231e008986 */ /* 0x0003e2000c10111c */
[----:B------:R-:W-:-:S03]  /*bfe0*/  LOP3.LUT P0, RZ, R10, 0x8000, RZ, 0xc0, !PT ;  /* 0x000080000aff7812 */ /* 0x000fc6000780c0ff */
[----:B------:R-:W-:Y:S01]  /*bff0*/  @!P4 STG.E.U8 desc[UR28][R50.64+0x8], R163 ;  /* 0x000008a33200c986 */ /* 0x000fe2000c10111c */
[----:B------:R-:W-:-:S03]  /*c000*/  LOP3.LUT P4, RZ, R10, 0x4000, RZ, 0xc0, !PT ;  /* 0x000040000aff7812 */ /* 0x000fc6000788c0ff */
[----:B------:R-:W-:Y:S01]  /*c010*/  @!P2 STG.E.U8 desc[UR28][R48.64+0x9], R33 ;  /* 0x000009213000a986 */ /* 0x000fe2000c10111c */
[----:B-1----:R-:W-:Y:S02]  /*c020*/  F2FP.SATFINITE.E4M3.F32.PACK_AB_MERGE_C R35, RZ, R160, RZ ;  /* 0x000000a0ff23723e */ /* 0x002fe400048070ff */
[----:B0-----:R-:W-:-:S05]  /*c030*/  @!P3 IADD3 R28, P2, R205, R24, RZ ;  /* 0x00000018cd1cb210 */ /* 0x001fca0007f5e0ff */
[----:B------:R-:W-:Y:S01]  /*c040*/  @!P3 IMAD.X R29, R206, 0x1, R25, P2 ;  /* 0x00000001ce1db824 */ /* 0x000fe200010e0619 */
[----:B------:R-:W-:Y:S01]  /*c050*/  LOP3.LUT P2, RZ, R10, 0x800, RZ, 0xc0, !PT ;  /* 0x000008000aff7812 */ /* 0x000fe2000784c0ff */
[----:B------:R-:W0:Y:S03]  /*c060*/  @!P1 LDC.64 R24, c[0x0][0x5c0] ;  /* 0x00017000ff189b82 */ /* 0x000e260000000a00 */
[----:B------:R-:W-:Y:S01]  /*c070*/  @!P3 STG.E.U8 desc[UR28][R28.64+0x8], R159 ;  /* 0x0000089f1c00b986 */ /* 0x000fe2000c10111c */
[----:B0-----:R-:W-:-:S05]  /*c080*/  @!P1 IADD3 R30, P3, R199, R24, RZ ;  /* 0x00000018c71e9210 */ /* 0x001fca0007f7e0ff */
[----:B------:R-:W-:-:S05]  /*c090*/  @!P1 IMAD.X R31, R204, 0x1, R25, P3 ;  /* 0x00000001cc1f9824 */ /* 0x000fca00018e0619 */
[----:B------:R0:W-:Y:S01]  /*c0a0*/  @!P1 STG.E.U8 desc[UR28][R30.64+0x9], R35 ;  /* 0x000009231e009986 */ /* 0x0001e2000c10111c */
[----:B------:R-:W-:Y:S02]  /*c0b0*/  ISETP.LT.OR P1, PT, R165, 0x11, !P6 ;  /* 0x00000011a500780c */ /* 0x000fe40007721670 */
[----:B0-----:R-:W-:-:S11]  /*c0c0*/  F2FP.SATFINITE.E4M3.F32.PACK_AB_MERGE_C R35, RZ, R158, RZ ;  /* 0x0000009eff23723e */ /* 0x001fd600048070ff */
[----:B------:R-:W0:Y:S02]  /*c0d0*/  @!P1 LDC.64 R24, c[0x0][0x5c0] ;  /* 0x00017000ff189b82 */ /* 0x000e240000000a00 */
[----:B0-----:R-:W-:-:S05]  /*c0e0*/  @!P1 IADD3 R32, P3, R26, R24, RZ ;  /* 0x000000181a209210 */ /* 0x001fca0007f7e0ff */
[----:B------:R-:W-:-:S05]  /*c0f0*/  @!P1 IMAD.X R33, R170, 0x1, R25, P3 ;  /* 0x00000001aa219824 */ /* 0x000fca00018e0619 */
[----:B------:R0:W-:Y:S01]  /*c100*/  @!P1 STG.E.U8 desc[UR28][R32.64+0x10], R155 ;  /* 0x0000109b20009986 */ /* 0x0001e2000c10111c */
[----:B------:R-:W-:Y:S02]  /*c110*/  ISETP.LT.OR P1, PT, R165, 0x12, !P6 ;  /* 0x00000012a500780c */ /* 0x000fe40007721670 */
[----:B0-----:R-:W-:-:S11]  /*c120*/  F2FP.SATFINITE.E4M3.F32.PACK_AB_MERGE_C R33, RZ, R156, RZ ;  /* 0x0000009cff21723e */ /* 0x001fd600048070ff */
[----:B------:R-:W0:Y:S02]  /*c130*/  @!P1 LDC.64 R24, c[0x0][0x5c0] ;  /* 0x00017000ff189b82 */ /* 0x000e240000000a00 */
[----:B0-----:R-:W-:-:S05]  /*c140*/  @!P1 IADD3 R28, P3, R26, R24, RZ ;  /* 0x000000181a1c9210 */ /* 0x001fca0007f7e0ff */
[----:B------:R-:W-:Y:S01]  /*c150*/  @!P1 IMAD.X R29, R170, 0x1, R25, P3 ;  /* 0x00000001aa1d9824 */ /* 0x000fe200018e0619 */
[----:B------:R-:W-:-:S04]  /*c160*/  LOP3.LUT P3, RZ, R10, 0x400, RZ, 0xc0, !PT ;  /* 0x000004000aff7812 */ /* 0x000fc8000786c0ff */
[----:B------:R0:W-:Y:S01]  /*c170*/  @!P1 STG.E.U8 desc[UR28][R28.64+0x11], R35 ;  /* 0x000011231c009986 */ /* 0x0001e2000c10111c */
[----:B------:R-:W-:-:S03]  /*c180*/  ISETP.LT.OR P1, PT, R165, 0x19, !P6 ;  /* 0x00000019a500780c */ /* 0x000fc60007721670 */
[----:B------:R-:W-:Y:S04]  /*c190*/  @!P0 STG.E.U8 desc[UR28][R38.64+0x10], R153 ;  /* 0x0000109926008986 */ /* 0x000fe8000c10111c */
[----:B------:R1:W-:Y:S01]  /*c1a0*/  @!P2 STG.E.U8 desc[UR28][R6.64+0x11], R33 ;  /* 0x000011210600a986 */ /* 0x0003e2000c10111c */
[----:B------:R-:W-:Y:S02]  /*c1b0*/  LOP3.LUT P2, RZ, R111, 0x800, RZ, 0xc0, !PT ;  /* 0x000008006fff7812 */ /* 0x000fe4000784c0ff */
[----:B0-----:R-:W-:-:S03]  /*c1c0*/  F2FP.SATFINITE.E4M3.F32.PACK_AB_MERGE_C R29, RZ, R152, RZ ;  /* 0x00000098ff1d723e */ /* 0x001fc600048070ff */
[----:B------:R-:W0:Y:S01]  /*c1d0*/  @!P1 LDC.64 R24, c[0x0][0x5c0] ;  /* 0x00017000ff189b82 */ /* 0x000e220000000a00 */
[----:B-1----:R-:W-:Y:S02]  /*c1e0*/  F2FP.SATFINITE.E4M3.F32.PACK_AB_MERGE_C R7, RZ, R154, RZ ;  /* 0x0000009aff07723e */ /* 0x002fe400048070ff */
[----:B0-----:R-:W-:-:S05]  /*c1f0*/  @!P1 IADD3 R30, P0, R26, R24, RZ ;  /* 0x000000181a1e9210 */ /* 0x001fca0007f1e0ff */
[----:B------:R-:W-:-:S05]  /*c200*/  @!P1 IMAD.X R31, R170, 0x1, R25, P0 ;  /* 0x00000001aa1f9824 */ /* 0x000fca00000e0619 */
[----:B------:R0:W-:Y:S01]  /*c210*/  @!P1 STG.E.U8 desc[UR28][R30.64+0x18], R151 ;  /* 0x000018971e009986 */ /* 0x0001e2000c10111c */
[----:B------:R-:W-:Y:S02]  /*c220*/  ISETP.LT.OR P1, PT, R165, 0x1a, !P6 ;  /* 0x0000001aa500780c */ /* 0x000fe40007721670 */
[----:B0-----:R-:W-:-:S11]  /*c230*/  P2R R30, PR, RZ, 0x40 ;  /* 0x00000040ff1e7803 */ /* 0x001fd60000000000 */
[----:B------:R-:W0:Y:S01]  /*c240*/  @!P1 LDC.64 R24, c[0x0][0x5c0] ;  /* 0x00017000ff189b82 */ /* 0x000e220000000a00 */
[----:B------:R-:W-:Y:S02]  /*c250*/  LOP3.LUT P6, RZ, R10, 0x40, RZ, 0xc0, !PT ;  /* 0x000000400aff7812 */ /* 0x000fe400078cc0ff */
[----:B------:R-:W-:Y:S02]  /*c260*/  F2FP.SATFINITE.E4M3.F32.PACK_AB_MERGE_C R31, RZ, R150, RZ ;  /* 0x00000096ff1f723e */ /* 0x000fe400048070ff */
[----:B0-----:R-:W-:-:S05]  /*c270*/  @!P1 IADD3 R24, P0, R26, R24, RZ ;  /* 0x000000181a189210 */ /* 0x001fca0007f1e0ff */
[----:B------:R-:W-:Y:S01]  /*c280*/  @!P1 IMAD.X R25, R170, 0x1, R25, P0 ;  /* 0x00000001aa199824 */ /* 0x000fe200000e0619 */
[----:B------:R-:W-:-:S04]  /*c290*/  LOP3.LUT P0, RZ, R10, 0x20, RZ, 0xc0, !PT ;  /* 0x000000200aff7812 */ /* 0x000fc8000780c0ff */
[----:B------:R0:W-:Y:S01]  /*c2a0*/  @!P1 STG.E.U8 desc[UR28][R24.64+0x19], R7 ;  /* 0x0000190718009986 */ /* 0x0001e2000c10111c */
[----:B------:R-:W-:-:S03]  /*c2b0*/  LOP3.LUT P1, RZ, R10, 0x80, RZ, 0xc0, !PT ;  /* 0x000000800aff7812 */ /* 0x000fc6000782c0ff */
[----:B------:R-:W-:Y:S01]  /*c2c0*/  @!P4 STG.E.U8 desc[UR28][R40.64+0x18], R149 ;  /* 0x000018952800c986 */ /* 0x000fe2000c10111c */
[----:B------:R-:W-:-:S03]  /*c2d0*/  LOP3.LUT P4, RZ, R10, 0x10, RZ, 0xc0, !PT ;  /* 0x000000100aff7812 */ /* 0x000fc6000788c0ff */
[----:B------:R1:W-:Y:S01]  /*c2e0*/  @!P3 STG.E.U8 desc[UR28][R44.64+0x19], R29 ;  /* 0x0000191d2c00b986 */ /* 0x0003e2000c10111c */
[----:B------:R-:W-:Y:S01]  /*c2f0*/  LOP3.LUT P3, RZ, R111, 0x200, RZ, 0xc0, !PT ;  /* 0x000002006fff7812 */ /* 0x000fe2000786c0ff */
[----:B0-----:R-:W0:Y:S04]  /*c300*/  @!P2 LDC.64 R6, c[0x0][0x5c0] ;  /* 0x00017000ff06ab82 */ /* 0x001e280000000a00 */
[----:B------:R-:W-:Y:S04]  /*c310*/  @!P1 STG.E.U8 desc[UR28][R58.64+0x10], R147 ;  /* 0x000010933a009986 */ /* 0x000fe8000c10111c */
[----:B------:R2:W-:Y:S01]  /*c320*/  @!P6 STG.E.U8 desc[UR28][R56.64+0x11], R31 ;  /* 0x0000111f3800e986 */ /* 0x0005e2000c10111c */
[----:B------:R-:W-:Y:S01]  /*c330*/  LOP3.LUT P6, RZ, R10, 0x8, RZ, 0xc0, !PT ;  /* 0x000000080aff7812 */ /* 0x000fe200078cc0ff */
[----:B------:R-:W3:Y:S01]  /*c340*/  @!P5 LDC.64 R24, c[0x0][0x5c0] ;  /* 0x00017000ff18db82 */ /* 0x000ee20000000a00 */
[----:B-1----:R-:W-:-:S02]  /*c350*/  F2FP.SATFINITE.E4M3.F32.PACK_AB_MERGE_C R29, RZ, R146, RZ ;  /* 0x00000092ff1d723e */ /* 0x002fc400048070ff */
[----:B------:R-:W-:Y:S02]  /*c360*/  P2R R28, PR, RZ, 0x40 ;  /* 0x00000040ff1c7803 */ /* 0x000fe40000000000 */
[----:B------:R-:W-:Y:S02]  /*c370*/  LOP3.LUT P6, RZ, R111, 0x100, RZ, 0xc0, !PT ;  /* 0x000001006fff7812 */ /* 0x000fe400078cc0ff */
[----:B--2---:R-:W-:Y:S02]  /*c380*/  F2FP.SATFINITE.E4M3.F32.PACK_AB_MERGE_C R31, RZ, R144, RZ ;  /* 0x00000090ff1f723e */ /* 0x004fe400048070ff */
[----:B0-----:R-:W-:-:S05]  /*c390*/  @!P2 IADD3 R6, P1, R197, R6, RZ ;  /* 0x00000006c506a210 */ /* 0x001fca0007f3e0ff */
[----:B------:R-:W-:Y:S01]  /*c3a0*/  @!P2 IMAD.X R7, R198, 0x1, R7, P1 ;  /* 0x00000001c607a824 */ /* 0x000fe200008e0607 */
[----:B---3--:R-:W-:-:S04]  /*c3b0*/  @!P5 IADD3 R24, P1, R195, R24, RZ ;  /* 0x00000018c318d210 */ /* 0x008fc80007f3e0ff */
[----:B------:R0:W-:Y:S01]  /*c3c0*/  @!P2 STG.E.U8 desc[UR28][R6.64+0x10], R145 ;  /* 0x000010910600a986 */ /* 0x0001e2000c10111c */
[----:B------:R-:W-:Y:S01]  /*c3d0*/  LOP3.LUT P2, RZ, R111, 0x1000, RZ, 0xc0, !PT ;  /* 0x000010006fff7812 */ /* 0x000fe2000784c0ff */
[----:B------:R-:W-:-:S05]  /*c3e0*/  @!P5 IMAD.X R25, R192, 0x1, R25, P1 ;  /* 0x00000001c019d824 */ /* 0x000fca00008e0619 */
[----:B------:R1:W-:Y:S01]  /*c3f0*/  @!P5 STG.E.U8 desc[UR28][R24.64+0x11], R29 ;  /* 0x0000111d1800d986 */ /* 0x0003e2000c10111c */
[C---:B------:R-:W-:Y:S01]  /*c400*/  LOP3.LUT P5, RZ, R111.reuse, 0x2000, RZ, 0xc0, !PT ;  /* 0x000020006fff7812 */ /* 0x040fe200078ac0ff */
[----:B0-----:R-:W0:Y:S02]  /*c410*/  @!P3 LDC.64 R6, c[0x0][0x5c0] ;  /* 0x00017000ff06bb82 */ /* 0x001e240000000a00 */
[----:B------:R-:W-:Y:S01]  /*c420*/  @!P0 STG.E.U8 desc[UR28][R52.64+0x18], R141 ;  /* 0x0000188d34008986 */ /* 0x000fe2000c10111c */
[----:B------:R-:W-:-:S03]  /*c430*/  LOP3.LUT P0, RZ, R111, 0x4000, RZ, 0xc0, !PT ;  /* 0x000040006fff7812 */ /* 0x000fc6000780c0ff */
[----:B------:R2:W-:Y:S01]  /*c440*/  @!P4 STG.E.U8 desc[UR28][R64.64+0x19], R31 ;  /* 0x0000191f4000c986 */ /* 0x0005e2000c10111c */
[----:B------:R-:W-:Y:S01]  /*c450*/  LOP3.LUT P4, RZ, R111, 0x80000000, RZ, 0xc0, !PT ;  /* 0x800000006fff7812 */ /* 0x000fe2000788c0ff */
[----:B-1----:R-:W1:Y:S01]  /*c460*/  @!P6 LDC.64 R24, c[0x0][0x5c0] ;  /* 0x00017000ff18eb82 */ /* 0x002e620000000a00 */
[----:B------:R-:W-:Y:S02]  /*c470*/  F2FP.SATFINITE.E4M3.F32.PACK_AB_MERGE_C R29, RZ, R138, RZ ;  /* 0x0000008aff1d723e */ /* 0x000fe400048070ff */
[----:B--2---:R-:W-:Y:S02]  /*c480*/  F2FP.SATFINITE.E4M3.F32.PACK_AB_MERGE_C R31, RZ, R134, RZ ;  /* 0x00000086ff1f723e */ /* 0x004fe400048070ff */
[----:B0-----:R-:W-:-:S05]  /*c490*/  @!P3 IADD3 R6, P1, R193, R6, RZ ;  /* 0x00000006c106b210 */ /* 0x001fca0007f3e0ff */
[----:B------:R-:W-:Y:S01]  /*c4a0*/  @!P3 IMAD.X R7, R196, 0x1, R7, P1 ;  /* 0x00000001c407b824 */ /* 0x000fe200008e0607 */
[----:B-1----:R-:W-:-:S04]  /*c4b0*/  @!P6 IADD3 R24, P1, R191, R24, RZ ;  /* 0x00000018bf18e210 */ /* 0x002fc80007f3e0ff */
[----:B------:R0:W-:Y:S01]  /*c4c0*/  @!P3 STG.E.U8 desc[UR28][R6.64+0x18], R137 ;  /* 0x000018890600b986 */ /* 0x0001e2000c10111c */
[----:B------:R-:W-:Y:S01]  /*c4d0*/  LOP3.LUT P3, RZ, R111, 0x400000, RZ, 0xc0, !PT ;  /* 0x004000006fff7812 */ /* 0x000fe2000786c0ff */
[----:B------:R-:W-:Y:S01]  /*c4e0*/  @!P6 IMAD.X R25, R194, 0x1, R25, P1 ;  /* 0x00000001c219e824 */ /* 0x000fe200008e0619 */
[----:B------:R-:W-:-:S04]  /*c4f0*/  LOP3.LUT P1, RZ, R10, 0x1, RZ, 0xc0, !PT ;  /* 0x000000010aff7812 */ /* 0x000fc8000782c0ff */
[----:B------:R1:W-:Y:S01]  /*c500*/  @!P6 STG.E.U8 desc[UR28][R24.64+0x19], R29 ;  /* 0x0000191d1800e986 */ /* 0x0003e2000c10111c */
[----:B------:R-:W-:Y:S01]  /*c510*/  ISETP.NE.AND P6, PT, R28, RZ, PT ;  /* 0x000000ff1c00720c */ /* 0x000fe20003fc5270 */
[----:B0-----:R-:W0:Y:S08]  /*c520*/  @!P2 LDC.64 R6, c[0x0][0x5c0] ;  /* 0x00017000ff06ab82 */ /* 0x001e300000000a00 */
[----:B-1----:R-:W1:Y:S01]  /*c530*/  @!P5 LDC.64 R24, c[0x0][0x5c0] ;  /* 0x00017000ff18db82 */ /* 0x002e620000000a00 */
[----:B------:R-:W-:-:S03]  /*c540*/  F2FP.SATFINITE.E4M3.F32.PACK_AB_MERGE_C R29, RZ, R132, RZ ;  /* 0x00000084ff1d723e */ /* 0x000fc600048070ff */
[----:B------:R-:W-:Y:S01]  /*c550*/  @!P6 STG.E.U8 desc[UR28][R66.64+0x10], R135 ;  /* 0x000010874200e986 */ /* 0x000fe2000c10111c */
[----:B------:R-:W-:-:S03]  /*c560*/  ISETP.NE.AND P6, PT, R30, RZ, PT ;  /* 0x000000ff1e00720c */ /* 0x000fc60003fc5270 */
[----:B------:R2:W-:Y:S01]  /*c570*/  @!P1 STG.E.U8 desc[UR28][R68.64+0x11], R31 ;  /* 0x0000111f44009986 */ /* 0x0005e2000c10111c */
[----:B0-----:R-:W-:Y:S02]  /*c580*/  @!P2 IADD3 R6, P1, R189, R6, RZ ;  /* 0x00000006bd06a210 */ /* 0x001fe40007f3e0ff */
[----:B--2---:R-:W-:-:S03]  /*c590*/  F2FP.SATFINITE.E4M3.F32.PACK_AB_MERGE_C R31, RZ, R126, RZ ;  /* 0x0000007eff1f723e */ /* 0x004fc600048070ff */
[----:B------:R-:W-:Y:S01]  /*c5a0*/  @!P2 IMAD.X R7, R190, 0x1, R7, P1 ;  /* 0x00000001be07a824 */ /* 0x000fe200008e0607 */
[----:B-1----:R-:W-:-:S04]  /*c5b0*/  @!P5 IADD3 R24, P1, R187, R24, RZ ;  /* 0x00000018bb18d210 */ /* 0x002fc80007f3e0ff */
[----:B------:R0:W-:Y:S01]  /*c5c0*/  @!P2 STG.E.U8 desc[UR28][R6.64+0x10], R131 ;  /* 0x000010830600a986 */ /* 0x0001e2000c10111c */
[----:B------:R-:W-:Y:S01]  /*c5d0*/  ISETP.NE.AND P2, PT, R188, RZ, PT ;  /* 0x000000ffbc00720c */ /* 0x000fe20003f45270 */
[----:B------:R-:W-:-:S05]  /*c5e0*/  @!P5 IMAD.X R25, R186, 0x1, R25, P1 ;  /* 0x00000001ba19d824 */ /* 0x000fca00008e0619 */
[----:B------:R1:W-:Y:S01]  /*c5f0*/  @!P5 STG.E.U8 desc[UR28][R24.64+0x11], R29 ;  /* 0x0000111d1800d986 */ /* 0x0003e2000c10111c */
[C---:B------:R-:W-:Y:S01]  /*c600*/  LOP3.LUT P5, RZ, R111.reuse, 0x20000000, RZ, 0xc0, !PT ;  /* 0x200000006fff7812 */ /* 0x040fe200078ac0ff */
[----:B0-----:R-:W0:Y:S02]  /*c610*/  @!P0 LDC.64 R6, c[0x0][0x5c0] ;  /* 0x00017000ff068b82 */ /* 0x001e240000000a00 */
[----:B------:R-:W-:Y:S01]  /*c620*/  @!P4 STG.E.U8 desc[UR28][R70.64+0x18], R127 ;  /* 0x0000187f4600c986 */ /* 0x000fe2000c10111c */
[C---:B------:R-:W-:Y:S02]  /*c630*/  LOP3.LUT P4, RZ, R10.reuse, 0x4, RZ, 0xc0, !PT ;  /* 0x000000040aff7812 */ /* 0x040fe4000788c0ff */
[----:B------:R-:W-:Y:S01]  /*c640*/  P2R R30, PR, RZ, 0x20 ;  /* 0x00000020ff1e7803 */ /* 0x000fe20000000000 */
[----:B------:R2:W-:Y:S01]  /*c650*/  @!P3 STG.E.U8 desc[UR28][R72.64+0x19], R31 ;  /* 0x0000191f4800b986 */ /* 0x0005e2000c10111c */
[----:B------:R-:W-:Y:S01]  /*c660*/  LOP3.LUT P3, RZ, R111, 0x40000000, RZ, 0xc0, !PT ;  /* 0x400000006fff7812 */ /* 0x000fe2000786c0ff */
[----:B-1----:R-:W1:Y:S01]  /*c670*/  @!P2 LDC.64 R24, c[0x0][0x5c0] ;  /* 0x00017000ff18ab82 */ /* 0x002e620000000a00 */
[----:B------:R-:W-:-:S02]  /*c680*/  LOP3.LUT P5, RZ, R10, 0x2, RZ, 0xc0, !PT ;  /* 0x000000020aff7812 */ /* 0x000fc400078ac0ff */
[----:B--2---:R-:W-:Y:S02]  /*c690*/  F2FP.SATFINITE.E4M3.F32.PACK_AB_MERGE_C R31, RZ, R122, RZ ;  /* 0x0000007aff1f723e */ /* 0x004fe400048070ff */
[----:B0-----:R-:W-:-:S05]  /*c6a0*/  @!P0 IADD3 R6, P1, R185, R6, RZ ;  /* 0x00000006b9068210 */ /* 0x001fca0007f3e0ff */
[----:B------:R-:W-:Y:S01]  /*c6b0*/  @!P0 IMAD.X R7, R184, 0x1, R7, P1 ;  /* 0x00000001b8078824 */ /* 0x000fe200008e0607 */
[----:B-1----:R-:W-:-:S04]  /*c6c0*/  @!P2 IADD3 R24, P1, R183, R24, RZ ;  /* 0x00000018b718a210 */ /* 0x002fc80007f3e0ff */
[----:B------:R-:W-:Y:S01]  /*c6d0*/  @!P0 STG.E.U8 desc[UR28][R6.64+0x18], R125 ;  /* 0x0000187d06008986 */ /* 0x000fe2000c10111c */
[----:B------:R-:W-:Y:S01]  /*c6e0*/  LOP3.LUT P0, RZ, R111, 0x10000000, RZ, 0xc0, !PT ;  /* 0x100000006fff7812 */ /* 0x000fe2000780c0ff */
[----:B------:R-:W-:Y:S01]  /*c6f0*/  @!P2 IMAD.X R25, R182, 0x1, R25, P1 ;  /* 0x00000001b619a824 */ /* 0x000fe200008e0619 */
[----:B------:R-:W-:-:S04]  /*c700*/  ISETP.LT.OR P1, PT, R165, 0x21, !P6 ;  /* 0x00000021a500780c */ /* 0x000fc80007721670 */
[----:B------:R0:W-:Y:S09]  /*c710*/  @!P2 STG.E.U8 desc[UR28][R24.64+0x19], R31 ;  /* 0x0000191f1800a986 */ /* 0x0001f2000c10111c */
[----:B------:R-:W1:Y:S01]  /*c720*/  @!P1 LDC.64 R28, c[0x0][0x5c0] ;  /* 0x00017000ff1c9b82 */ /* 0x000e620000000a00 */
[----:B0-----:R-:W-:-:S02]  /*c730*/  F2FP.SATFINITE.E4M3.F32.PACK_AB_MERGE_C R31, RZ, R120, RZ ;  /* 0x00000078ff1f723e */ /* 0x001fc400048070ff */
[----:B-1----:R-:W-:-:S05]  /*c740*/  @!P1 IADD3 R28, P2, R26, R28, RZ ;  /* 0x0000001c1a1c9210 */ /* 0x002fca0007f5e0ff */
        /* <DEDUP_REMOVED lines=8> */
[C---:B------:R-:W-:Y:S02]  /*c7d0*/  ISETP.LT.OR P1, PT, R165.reuse, 0x29, !P6 ;  /* 0x00000029a500780c */ /* 0x040fe40007721670 */
[----:B------:R-:W-:Y:S01]  /*c7e0*/  ISETP.LT.OR P6, PT, R165, 0x2a, !P6 ;  /* 0x0000002aa500780c */ /* 0x000fe200077c1670 */
[----:B------:R-:W-:Y:S01]  /*c7f0*/  @!P4 STG.E.U8 desc[UR28][R74.64+0x20], R117 ;  /* 0x000020754a00c986 */ /* 0x000fe2000c10111c */
[----:B------:R-:W-:-:S03]  /*c800*/  LOP3.LUT P4, RZ, R111, 0x10000, RZ, 0xc0, !PT ;  /* 0x000100006fff7812 */ /* 0x000fc6000788c0ff */
[----:B------:R1:W-:Y:S01]  /*c810*/  @!P3 STG.E.U8 desc[UR28][R76.64+0x21], R29 ;  /* 0x0000211d4c00b986 */ /* 0x0003e2000c10111c */
[----:B------:R-:W-:Y:S02]  /*c820*/  LOP3.LUT P3, RZ, R111, 0x4000000, RZ, 0xc0, !PT ;  /* 0x040000006fff7812 */ /* 0x000fe4000786c0ff */
[----:B0-----:R-:W-:-:S03]  /*c830*/  F2FP.SATFINITE.E4M3.F32.PACK_AB_MERGE_C R31, RZ, R104, RZ ;  /* 0x00000068ff1f723e */ /* 0x001fc600048070ff */
[----:B------:R-:W0:Y:S01]  /*c840*/  @!P1 LDC.64 R24, c[0x0][0x5c0] ;  /* 0x00017000ff189b82 */ /* 0x000e220000000a00 */
[----:B-1----:R-:W-:-:S07]  /*c850*/  F2FP.SATFINITE.E4M3.F32.PACK_AB_MERGE_C R29, RZ, R116, RZ ;  /* 0x00000074ff1d723e */ /* 0x002fce00048070ff */
[----:B------:R-:W1:Y:S01]  /*c860*/  @!P6 LDC.64 R6, c[0x0][0x5c0] ;  /* 0x00017000ff06eb82 */ /* 0x000e620000000a00 */
[----:B0-----:R-:W-:-:S05]  /*c870*/  @!P1 IADD3 R24, P2, R26, R24, RZ ;  /* 0x000000181a189210 */ /* 0x001fca0007f5e0ff */
[----:B------:R-:W-:Y:S01]  /*c880*/  @!P1 IMAD.X R25, R170, 0x1, R25, P2 ;  /* 0x00000001aa199824 */ /* 0x000fe200010e0619 */
[----:B------:R-:W-:-:S04]  /*c890*/  LOP3.LUT P2, RZ, R111, 0x8000, RZ, 0xc0, !PT ;  /* 0x000080006fff7812 */ /* 0x000fc8000784c0ff */
[----:B------:R0:W-:Y:S01]  /*c8a0*/  @!P1 STG.E.U8 desc[UR28][R24.64+0x28], R115 ;  /* 0x0000287318009986 */ /* 0x0001e2000c10111c */
[----:B-1----:R-:W-:-:S05]  /*c8b0*/  @!P6 IADD3 R6, P1, R26, R6, RZ ;  /* 0x000000061a06e210 */ /* 0x002fca0007f3e0ff */
[----:B------:R-:W-:Y:S01]  /*c8c0*/  @!P6 IMAD.X R7, R170, 0x1, R7, P1 ;  /* 0x00000001aa07e824 */ /* 0x000fe200008e0607 */
[----:B------:R-:W-:-:S04]  /*c8d0*/  LOP3.LUT P1, RZ, R111, 0x8000000, RZ, 0xc0, !PT ;  /* 0x080000006fff7812 */ /* 0x000fc8000782c0ff */
[----:B------:R1:W-:Y:S01]  /*c8e0*/  @!P6 STG.E.U8 desc[UR28][R6.64+0x29], R29 ;  /* 0x0000291d0600e986 */ /* 0x0003e2000c10111c */
[----:B------:R-:W-:Y:S02]  /*c8f0*/  LOP3.LUT P6, RZ, R111, 0x20000, RZ, 0xc0, !PT ;  /* 0x000200006fff7812 */ /* 0x000fe400078cc0ff */
[----:B0-----:R-:W-:Y:S01]  /*c900*/  F2FP.SATFINITE.E4M3.F32.PACK_AB_MERGE_C R25, RZ, R114, RZ ;  /* 0x00000072ff19723e */ /* 0x001fe200048070ff */
[----:B------:R-:W-:Y:S01]  /*c910*/  @!P5 STG.E.U8 desc[UR28][R78.64+0x28], R113 ;  /* 0x000028714e00d986 */ /* 0x000fe2000c10111c */
[----:B------:R-:W-:Y:S02]  /*c920*/  ISETP.NE.AND P5, PT, R30, RZ, PT ;  /* 0x000000ff1e00720c */ /* 0x000fe40003fa5270 */
[----:B-1----:R-:W-:-:S07]  /*c930*/  F2FP.SATFINITE.E4M3.F32.PACK_AB_MERGE_C R29, RZ, R112, RZ ;  /* 0x00000070ff1d723e */ /* 0x002fce00048070ff */
[----:B------:R-:W0:Y:S04]  /*c940*/  @!P6 LDC.64 R6, c[0x0][0x5c0] ;  /* 0x00017000ff06eb82 */ /* 0x000e280000000a00 */
[----:B------:R1:W-:Y:S01]  /*c950*/  @!P5 STG.E.U8 desc[UR28][R80.64+0x29], R25 ;  /* 0x000029195000d986 */ /* 0x0003e2000c10111c */
[----:B------:R-:W-:-:S03]  /*c960*/  ISETP.NE.AND P5, PT, R181, RZ, PT ;  /* 0x000000ffb500720c */ /* 0x000fc60003fa5270 */
[----:B------:R-:W-:Y:S01]  /*c970*/  @!P0 STG.E.U8 desc[UR28][R82.64+0x20], R107 ;  /* 0x0000206b52008986 */ /* 0x000fe2000c10111c */
[----:B------:R-:W-:-:S03]  /*c980*/  ISETP.NE.AND P0, PT, R180, RZ, PT ;  /* 0x000000ffb400720c */ /* 0x000fc60003f05270 */
[----:B------:R2:W-:Y:S01]  /*c990*/  @!P1 STG.E.U8 desc[UR28][R84.64+0x21], R29 ;  /* 0x0000211d54009986 */ /* 0x0005e2000c10111c */
[----:B-1----:R-:W1:Y:S01]  /*c9a0*/  @!P4 LDC.64 R24, c[0x0][0x5c0] ;  /* 0x00017000ff18cb82 */ /* 0x002e620000000a00 */
[----:B0-----:R-:W-:-:S07]  /*c9b0*/  @!P6 IADD3 R6, P1, R179, R6, RZ ;  /* 0x00000006b306e210 */ /* 0x001fce0007f3e0ff */
[----:B------:R-:W0:Y:S01]  /*c9c0*/  @!P5 LDC.64 R34, c[0x0][0x5c0] ;  /* 0x00017000ff22db82 */ /* 0x000e220000000a00 */
[----:B--2---:R-:W-:Y:S01]  /*c9d0*/  F2FP.SATFINITE.E4M3.F32.PACK_AB_MERGE_C R29, RZ, R106, RZ ;  /* 0x0000006aff1d723e */ /* 0x004fe200048070ff */
[----:B------:R-:W-:-:S05]  /*c9e0*/  @!P6 IMAD.X R7, R178, 0x1, R7, P1 ;  /* 0x00000001b207e824 */ /* 0x000fca00008e0607 */
[----:B------:R2:W-:Y:S01]  /*c9f0*/  @!P6 STG.E.U8 desc[UR28][R6.64+0x20], R105 ;  /* 0x000020690600e986 */ /* 0x0005e2000c10111c */
[----:B------:R-:W-:Y:S02]  /*ca00*/  LOP3.LUT P6, RZ, R111, 0x1000000, RZ, 0xc0, !PT ;  /* 0x010000006fff7812 */ /* 0x000fe400078cc0ff */
[----:B-1----:R-:W-:-:S05]  /*ca10*/  @!P4 IADD3 R24, P1, R177, R24, RZ ;  /* 0x00000018b118c210 */ /* 0x002fca0007f3e0ff */
[----:B------:R-:W-:Y:S01]  /*ca20*/  @!P4 IMAD.X R25, R176, 0x1, R25, P1 ;  /* 0x00000001b019c824 */ /* 0x000fe200008e0619 */
[----:B--2---:R-:W1:Y:S01]  /*ca30*/  @!P2 LDC.64 R6, c[0x0][0x5c0] ;  /* 0x00017000ff06ab82 */ /* 0x004e620000000a00 */
[----:B------:R-:W-:-:S03]  /*ca40*/  LOP3.LUT P1, RZ, R111, 0x800000, RZ, 0xc0, !PT ;  /* 0x008000006fff7812 */ /* 0x000fc6000782c0ff */
[----:B------:R2:W-:Y:S01]  /*ca50*/  @!P4 STG.E.U8 desc[UR28][R24.64+0x21], R29 ;  /* 0x0000211d1800c986 */ /* 0x0005e2000c10111c */
[----:B------:R-:W-:-:S03]  /*ca60*/  ISETP.NE.AND P4, PT, R175, RZ, PT ;  /* 0x000000ffaf00720c */ /* 0x000fc60003f85270 */
[----:B------:R-:W-:Y:S01]  /*ca70*/  @!P3 STG.E.U8 desc[UR28][R86.64+0x28], R101 ;  /* 0x000028655600b986 */ /* 0x000fe2000c10111c */
[----:B------:R-:W-:-:S05]  /*ca80*/  ISETP.NE.AND P3, PT, R173, RZ, PT ;  /* 0x000000ffad00720c */ /* 0x000fca0003f65270 */
[----:B------:R3:W-:Y:S01]  /*ca90*/  @!P1 STG.E.U8 desc[UR28][R88.64+0x29], R31 ;  /* 0x0000291f58009986 */ /* 0x0007e2000c10111c */
[----:B--2---:R-:W-:-:S03]  /*caa0*/  F2FP.SATFINITE.E4M3.F32.PACK_AB_MERGE_C R29, RZ, R98, RZ ;  /* 0x00000062ff1d723e */ /* 0x004fc600048070ff */
[----:B------:R-:W2:Y:S01]  /*cab0*/  @!P4 LDC.64 R32, c[0x0][0x5c0] ;  /* 0x00017000ff20cb82 */ /* 0x000ea20000000a00 */
[----:B-1----:R-:W-:-:S07]  /*cac0*/  @!P2 IADD3 R6, P1, R171, R6, RZ ;  /* 0x00000006ab06a210 */ /* 0x002fce0007f3e0ff */
[----:B------:R-:W1:Y:S01]  /*cad0*/  @!P3 LDC.64 R24, c[0x0][0x5c0] ;  /* 0x00017000ff18bb82 */ /* 0x000e620000000a00 */
[----:B---3--:R-:W-:Y:S01]  /*cae0*/  F2FP.SATFINITE.E4M3.F32.PACK_AB_MERGE_C R31, RZ, R102, RZ ;  /* 0x00000066ff1f723e */ /* 0x008fe200048070ff */
[----:B------:R-:W-:-:S05]  /*caf0*/  @!P2 IMAD.X R7, R174, 0x1, R7, P1 ;  /* 0x00000001ae07a824 */ /* 0x000fca00008e0607 */
[----:B------:R3:W-:Y:S01]  /*cb00*/  @!P2 STG.E.U8 desc[UR28][R6.64+0x28], R29 ;  /* 0x0000281d0600a986 */ /* 0x0007e2000c10111c */
[----:B------:R-:W-:Y:S02]  /*cb10*/  ISETP.GE.AND P2, PT, R169, 0x101, PT ;  /* 0x00000101a900780c */ /* 0x000fe40003f46270 */
[----:B---3--:R-:W-:Y:S02]  /*cb20*/  F2FP.SATFINITE.E4M3.F32.PACK_AB_MERGE_C R29, RZ, R100, RZ ;  /* 0x00000064ff1d723e */ /* 0x008fe400048070ff */
[----:B-1----:R-:W-:-:S05]  /*cb30*/  @!P3 IADD3 R24, P1, R167, R24, RZ ;  /* 0x00000018a718b210 */ /* 0x002fca0007f3e0ff */
[----:B------:R-:W-:Y:S01]  /*cb40*/  @!P3 IMAD.X R25, R172, 0x1, R25, P1 ;  /* 0x00000001ac19b824 */ /* 0x000fe200008e0619 */
[----:B------:R-:W-:-:S04]  /*cb50*/  LOP3.LUT P1, RZ, R111, 0x2000000, RZ, 0xc0, !PT ;  /* 0x020000006fff7812 */ /* 0x000fc8000782c0ff */
[----:B------:R0:W-:Y:S01]  /*cb60*/  @!P3 STG.E.U8 desc[UR28][R24.64+0x29], R31 ;  /* 0x0000291f1800b986 */ /* 0x0001e2000c10111c */
[----:B--2---:R-:W-:-:S05]  /*cb70*/  @!P4 IADD3 R6, P3, R95, R32, RZ ;  /* 0x000000205f06c210 */ /* 0x004fca0007f7e0ff */
[----:B------:R-:W-:Y:S01]  /*cb80*/  @!P4 IMAD.X R7, R94, 0x1, R33, P3 ;  /* 0x000000015e07c824 */ /* 0x000fe200018e0621 */
[C---:B------:R-:W-:Y:S02]  /*cb90*/  ISETP.LT.OR P3, PT, R165.reuse, 0x29, !P0 ;  /* 0x00000029a500780c */ /* 0x040fe40004761670 */
[----:B------:R-:W-:Y:S01]  /*cba0*/  @!P1 STG.E.U8 desc[UR28][R90.64+0x20], R99 ;  /* 0x000020635a009986 */ /* 0x000fe2000c10111c */
[C---:B------:R-:W-:Y:S02]  /*cbb0*/  ISETP.LT.OR P1, PT, R165.reuse, 0x29, !P2 ;  /* 0x00000029a500780c */ /* 0x040fe40005721670 */
[C---:B------:R-:W-:Y:S01]  /*cbc0*/  ISETP.LT.OR P2, PT, R165.reuse, 0x2a, !P2 ;  /* 0x0000002aa500780c */ /* 0x040fe20005741670 */
[----:B------:R-:W-:Y:S01]  /*cbd0*/  @!P6 STG.E.U8 desc[UR28][R92.64+0x21], R29 ;  /* 0x0000211d5c00e986 */ /* 0x000fe2000c10111c */
[----:B------:R-:W-:-:S03]  /*cbe0*/  ISETP.LT.OR P0, PT, R165, 0x2a, !P0 ;  /* 0x0000002aa500780c */ /* 0x000fc60004701670 */
[----:B------:R1:W-:Y:S01]  /*cbf0*/  @!P4 STG.E.U8 desc[UR28][R6.64+0x20], R97 ;  /* 0x000020610600c986 */ /* 0x0003e2000c10111c */
[----:B0-----:R-:W-:Y:S02]  /*cc00*/  @!P5 IADD3 R24, P4, R27, R34, RZ ;  /* 0x000000221b18d210 */ /* 0x001fe40007f9e0ff */
[----:B------:R-:W-:-:S03]  /*cc10*/  F2FP.SATFINITE.E4M3.F32.PACK_AB_MERGE_C R27, RZ, R22, RZ ;  /* 0x00000016ff1b723e */ /* 0x000fc600048070ff */
[----:B------:R-:W0:Y:S01]  /*cc20*/  @!P1 LDC.64 R30, c[0x0][0x5c0] ;  /* 0x00017000ff1e9b82 */ /* 0x000e220000000a00 */
[----:B------:R-:W-:-:S05]  /*cc30*/  @!P5 IMAD.X R25, R166, 0x1, R35, P4 ;  /* 0x00000001a619d824 */ /* 0x000fca00020e0623 */
[----:B------:R2:W-:Y:S01]  /*cc40*/  @!P5 STG.E.U8 desc[UR28][R24.64+0x21], R27 ;  /* 0x0000211b1800d986 */ /* 0x0005e2000c10111c */
[----:B-1----:R-:W-:Y:S01]  /*cc50*/  FMUL R6, R23, R11 ;  /* 0x0000000b17067220 */ /* 0x002fe20000400000 */
[----:B------:R-:W1:Y:S08]  /*cc60*/  @!P2 LDC.64 R32, c[0x0][0x5c0] ;  /* 0x00017000ff20ab82 */ /* 0x000e700000000a00 */
[----:B------:R-:W3:Y:S01]  /*cc70*/  @!P3 LDC.64 R34, c[0x0][0x5c0] ;  /* 0x00017000ff22bb82 */ /* 0x000ee20000000a00 */
[----:B--2---:R-:W-:-:S07]  /*cc80*/  F2FP.SATFINITE.E4M3.F32.PACK_AB_MERGE_C R27, RZ, R96, RZ ;  /* 0x00000060ff1b723e */ /* 0x004fce00048070ff */
[----:B------:R-:W2:Y:S01]  /*cc90*/  @!P0 LDC.64 R36, c[0x0][0x5c0] ;  /* 0x00017000ff248b82 */ /* 0x000ea20000000a00 */
[----:B0-----:R-:W-:-:S04]  /*cca0*/  @!P1 IADD3 R28, P4, P5, R26, R30, R18 ;  /* 0x0000001e1a1c9210 */ /* 0x001fc80007d9e012 */
[----:B------:R-:W-:Y:S02]  /*ccb0*/  @!P1 IADD3.X R29, R170, R31, R16, P4, P5 ;  /* 0x0000001faa1d9210 */ /* 0x000fe400027ea410 */
[----:B------:R-:W-:Y:S02]  /*ccc0*/  F2FP.SATFINITE.E4M3.F32.PACK_AB_MERGE_C R31, RZ, R6, RZ ;  /* 0x00000006ff1f723e */ /* 0x000fe400048070ff */
[----:B-1----:R-:W-:-:S03]  /*ccd0*/  @!P2 IADD3 R22, P4, P5, R26, R32, R18 ;  /* 0x000000201a16a210 */ /* 0x002fc60007d9e012 */
[----:B------:R0:W-:Y:S01]  /*cce0*/  @!P1 STG.E.U8 desc[UR28][R28.64+0x28], R31 ;  /* 0x0000281f1c009986 */ /* 0x0001e2000c10111c */
[----:B------:R-:W-:Y:S02]  /*ccf0*/  @!P2 IADD3.X R23, R170, R33, R16, P4, P5 ;  /* 0x00000021aa17a210 */ /* 0x000fe400027ea410 */
[----:B------:R-:W-:-:S03]  /*cd00*/  @!P3 IADD3 R7, P4, P5, R17, R26, R18 ;  /* 0x0000001a1107b210 */ /* 0x000fc60007d9e012 */
[----:B------:R1:W-:Y:S01]  /*cd10*/  @!P2 STG.E.U8 desc[UR28][R22.64+0x29], R27 ;  /* 0x0000291b1600a986 */ /* 0x0003e2000c10111c */
[----:B------:R-:W-:Y:S02]  /*cd20*/  @!P3 IADD3.X R30, R13, R170, R16, P4, P5 ;  /* 0x000000aa0d1eb210 */ /* 0x000fe400027ea410 */
[----:B------:R-:W-:Y:S02]  /*cd30*/  @!P0 IADD3 R33, P4, P5, R17, R26, R18 ;  /* 0x0000001a11218210 */ /* 0x000fe40007d9e012 */
[----:B---3--:R-:W-:Y:S02]  /*cd40*/  @!P3 IADD3 R6, P1, R7, R34, RZ ;  /* 0x000000220706b210 */ /* 0x008fe40007f3e0ff */
[----:B------:R-:W-:Y:S02]  /*cd50*/  @!P0 IADD3.X R170, R13, R170, R16, P4, P5 ;  /* 0x000000aa0daa8210 */ /* 0x000fe400027ea410 */
[----:B--2---:R-:W-:Y:S01]  /*cd60*/  @!P0 IADD3 R24, P4, R33, R36, RZ ;  /* 0x0000002421188210 */ /* 0x004fe20007f9e0ff */
[----:B------:R-:W-:Y:S01]  /*cd70*/  @!P3 IMAD.X R7, R30, 0x1, R35, P1 ;  /* 0x000000011e07b824 */ /* 0x000fe200008e0623 */
[----:B0-----:R-:W-:-:S03]  /*cd80*/  F2FP.SATFINITE.E4M3.F32.PACK_AB_MERGE_C R29, RZ, R20, RZ ;  /* 0x00000014ff1d723e */ /* 0x001fc600048070ff */
[----:B------:R-:W-:Y:S01]  /*cd90*/  @!P0 IMAD.X R25, R170, 0x1, R37, P4 ;  /* 0x00000001aa198824 */ /* 0x000fe200020e0625 */
[----:B------:R1:W-:Y:S04]  /*cda0*/  @!P3 STG.E.U8 desc[UR28][R6.64+0x28], R21 ;  /* 0x000028150600b986 */ /* 0x0003e8000c10111c */
[----:B------:R1:W-:Y:S03]  /*cdb0*/  @!P0 STG.E.U8 desc[UR28][R24.64+0x29], R29 ;  /* 0x0000291d18008986 */ /* 0x0003e6000c10111c */
.L_x_39:
[----:B------:R-:W-:Y:S05]  /*cdc0*/  BSYNC B0 ;  /* 0x0000000000007941 */ /* 0x000fea0003800000 */
.L_x_35:
[----:B------:R-:W-:Y:S01]  /*cdd0*/  ULDC UR6, c[0x0][0xc] ;  /* 0x0000030000067ab9 */ /* 0x000fe20000000800 */
[----:B------:R-:W-:Y:S01]  /*cde0*/  ULDC UR7, c[0x0][0x10] ;  /* 0x0000040000077ab9 */ /* 0x000fe20000000800 */
[----:B012---:R-:W0:Y:S01]  /*cdf0*/  LDC R7, c[0x0][0x14] ;  /* 0x00000500ff077b82 */ /* 0x007e220000000800 */
[----:B------:R-:W-:Y:S01]  /*ce00*/  UIMAD.WIDE.U32 UR6, UR6, UR7, URZ ;  /* 0x00000007060672a5 */ /* 0x000fe2000f8e003f */
[----:B------:R-:W-:Y:S02]  /*ce10*/  IMAD.MOV.U32 R165, RZ, RZ, -0x1 ;  /* 0xffffffffffa57424 */ /* 0x000fe400078e00ff */
[----:B-----5:R-:W-:-:S03]  /*ce20*/  IMAD.MOV.U32 R6, RZ, RZ, -0x1 ;  /* 0xffffffffff067424 */ /* 0x020fc600078e00ff */
[----:B0-----:R-:W-:-:S04]  /*ce30*/  IMAD.WIDE.U32 R2, R7, UR6, R2 ;  /* 0x0000000607027c25 */ /* 0x001fc8000f8e0002 */
[----:B------:R-:W-:Y:S01]  /*ce40*/  IMAD R7, R7, UR7, RZ ;  /* 0x0000000707077c24 */ /* 0x000fe2000f8e02ff */
[----:B------:R-:W-:Y:S02]  /*ce50*/  ULDC.64 UR6, c[0x0][0x650] ;  /* 0x0001940000067ab9 */ /* 0x000fe40000000a00 */
[----:B------:R-:W-:Y:S01]  /*ce60*/  ISETP.GE.U32.AND P0, PT, R2, UR6, PT ;  /* 0x0000000602007c0c */ /* 0x000fe2000bf06070 */
[--C-:B------:R-:W-:Y:S01]  /*ce70*/  IMAD.IADD R3, R3, 0x1, R7.reuse ;  /* 0x0000000103037824 */ /* 0x100fe200078e0207 */
[----:B------:R-:W-:-:S04]  /*ce80*/  PRMT R7, RZ, 0x7610, R7 ;  /* 0x00007610ff077816 */ /* 0x000fc80000000007 */
[----:B------:R-:W-:-:S13]  /*ce90*/  ISETP.GE.U32.AND.EX P0, PT, R3, UR7, PT, P0 ;  /* 0x0000000703007c0c */ /* 0x000fda000bf06100 */
[----:B------:R-:W-:Y:S05]  /*cea0*/  @P0 BRA `(.L_x_40) ;  /* 0x0000000400640947 */ /* 0x000fea0003800000 */
[----:B------:R-:W0:Y:S01]  /*ceb0*/  S2R R30, SR_CTAID.X ;  /* 0x00000000001e7919 */ /* 0x000e220000002500 */
[----:B------:R-:W1:Y:S01]  /*cec0*/  LDC.64 R24, c[0x0][0x628] ;  /* 0x00018a00ff187b82 */ /* 0x000e620000000a00 */
[----:B------:R-:W-:Y:S01]  /*ced0*/  ULDC UR6, c[0x0][0x150] ;  /* 0x0000540000067ab9 */ /* 0x000fe20000000800 */
[----:B------:R-:W-:Y:S01]  /*cee0*/  IMAD.MOV.U32 R22, RZ, RZ, R2 ;  /* 0x000000ffff167224 */ /* 0x000fe200078e0002 */
[----:B------:R-:W2:Y:S01]  /*cef0*/  S2R R32, SR_CTAID.Y ;  /* 0x0000000000207919 */ /* 0x000ea20000002600 */
[----:B------:R-:W-:-:S04]  /*cf00*/  IMAD.MOV.U32 R23, RZ, RZ, R3 ;  /* 0x000000ffff177224 */ /* 0x000fc800078e0003 */
[----:B------:R-:W4:Y:S08]  /*cf10*/  LDC R33, c[0x0][0x144] ;  /* 0x00005100ff217b82 */ /* 0x000f300000000800 */
[----:B------:R-:W2:Y:S08]  /*cf20*/  LDC R26, c[0x0][0x630] ;  /* 0x00018c00ff1a7b82 */ /* 0x000eb00000000800 */
[----:B------:R-:W2:Y:S01]  /*cf30*/  LDC.64 R28, c[0x0][0x620] ;  /* 0x00018800ff1c7b82 */ /* 0x000ea20000000a00 */
[----:B-1----:R-:W-:-:S04]  /*cf40*/  ISETP.NE.U32.AND P0, PT, R24, RZ, PT ;  /* 0x000000ff1800720c */ /* 0x002fc80003f05070 */
[----:B------:R-:W-:Y:S02]  /*cf50*/  ISETP.NE.AND.EX P0, PT, R25, RZ, PT, P0 ;  /* 0x000000ff1900720c */ /* 0x000fe40003f05300 */
[----:B0-----:R-:W-:-:S05]  /*cf60*/  I2FP.F32.U32 R6, R30 ;  /* 0x0000001e00067245 */ /* 0x001fca0000201000 */
[----:B------:R-:W-:-:S04]  /*cf70*/  FMUL R6, R6, UR6 ;  /* 0x0000000606067c20 */ /* 0x000fc80008400000 */
[----:B------:R0:W1:Y:S02]  /*cf80*/  F2I.U32.TRUNC.NTZ R31, R6 ;  /* 0x00000006001f7305 */ /* 0x000064000020f000 */
[----:B----4-:R-:W-:Y:S05]  /*cf90*/  @!P0 BRA `(.L_x_41) ;  /* 0x0000000000288947 */ /* 0x010fea0003800000 */
[----:B------:R-:W4:Y:S02]  /*cfa0*/  LDC R7, c[0x0][0x634] ;  /* 0x00018d00ff077b82 */ /* 0x000f240000000800 */
[----:B----4-:R-:W-:-:S05]  /*cfb0*/  IADD3 R23, P0, R2, R7, RZ ;  /* 0x0000000702177210 */ /* 0x010fca0007f1e0ff */
[----:B------:R-:W-:-:S04]  /*cfc0*/  IMAD.X R27, RZ, RZ, R3, P0 ;  /* 0x000000ffff1b7224 */ /* 0x000fc800000e0603 */
[----:B0-----:R-:W-:-:S04]  /*cfd0*/  IMAD.WIDE.U32 R6, R27, R24, RZ ;  /* 0x000000181b067225 */ /* 0x001fc800078e00ff */
[----:B------:R-:W-:-:S04]  /*cfe0*/  IMAD.WIDE.U32 R20, P0, R23, R25, R6 ;  /* 0x0000001917147225 */ /* 0x000fc80007800006 */
[----:B------:R-:W-:-:S04]  /*cff0*/  IMAD.WIDE.U32 R6, R23, R24, RZ ;  /* 0x0000001817067225 */ /* 0x000fc800078e00ff */
[----:B------:R-:W-:Y:S01]  /*d000*/  IMAD.X R23, RZ, RZ, RZ, P0 ;  /* 0x000000ffff177224 */ /* 0x000fe200000e06ff */
[----:B------:R-:W-:Y:S01]  /*d010*/  IADD3 RZ, P0, R7, R20, RZ ;  /* 0x0000001407ff7210 */ /* 0x000fe20007f1e0ff */
[----:B------:R-:W-:-:S04]  /*d020*/  IMAD.MOV.U32 R22, RZ, RZ, R21 ;  /* 0x000000ffff167224 */ /* 0x000fc800078e0015 */
[----:B------:R-:W-:-:S08]  /*d030*/  IMAD.WIDE.U32.X R22, R27, R25, R22, P0 ;  /* 0x000000191b167225 */ /* 0x000fd000000e0416 */
.L_x_41:
[----:B------:R-:W4:Y:S01]  /*d040*/  LDC.64 R38, c[0x0][0x640] ;  /* 0x00019000ff267b82 */ /* 0x000f220000000a00 */
[-C--:B--2---:R-:W-:Y:S01]  /*d050*/  SHF.R.U64 R27, R22, R26.reuse, R23 ;  /* 0x0000001a161b7219 */ /* 0x084fe20000001217 */
[----:B-1----:R-:W-:Y:S01]  /*d060*/  IMAD.MOV R31, RZ, RZ, -R31 ;  /* 0x000000ffff1f7224 */ /* 0x002fe200078e0a1f */
[----:B0-----:R-:W-:Y:S01]  /*d070*/  SHF.R.U32.HI R6, RZ, R26, R23 ;  /* 0x0000001aff067219 */ /* 0x001fe20000011617 */
[----:B------:R-:W-:Y:S01]  /*d080*/  ULDC UR6, c[0x0][0x154] ;  /* 0x0000550000067ab9 */ /* 0x000fe20000000800 */
[----:B------:R-:W-:Y:S01]  /*d090*/  IADD3 R21, P0, RZ, -R27, RZ ;  /* 0x8000001bff157210 */ /* 0x000fe20007f1e0ff */
[----:B------:R-:W-:Y:S02]  /*d0a0*/  IMAD R33, R33, R31, R30 ;  /* 0x0000001f21217224 */ /* 0x000fe400078e021e */
[----:B------:R-:W0:Y:S01]  /*d0b0*/  LDC R22, c[0x0][0x618] ;  /* 0x00018600ff167b82 */ /* 0x000e220000000800 */
[----:B------:R-:W-:Y:S02]  /*d0c0*/  IMAD.MOV.U32 R23, RZ, RZ, 0x1 ;  /* 0x00000001ff177424 */ /* 0x000fe400078e00ff */
[----:B------:R-:W-:-:S04]  /*d0d0*/  IMAD.X R7, RZ, RZ, ~R6, P0 ;  /* 0x000000ffff077224 */ /* 0x000fc800000e0e06 */
[-C--:B------:R-:W-:Y:S01]  /*d0e0*/  IMAD R20, R7, R28.reuse, RZ ;  /* 0x0000001c07147224 */ /* 0x080fe200078e02ff */
[----:B------:R-:W1:Y:S01]  /*d0f0*/  LDC R34, c[0x0][0x608] ;  /* 0x00018200ff227b82 */ /* 0x000e620000000800 */
[----:B------:R-:W-:-:S04]  /*d100*/  IMAD.WIDE.U32 R6, R21, R28, R2 ;  /* 0x0000001c15067225 */ /* 0x000fc800078e0002 */
[----:B------:R-:W-:Y:S01]  /*d110*/  IMAD R21, R21, R29, R20 ;  /* 0x0000001d15157224 */ /* 0x000fe200078e0214 */
[----:B------:R-:W-:Y:S02]  /*d120*/  I2FP.F32.U32 R20, R32 ;  /* 0x0000002000147245 */ /* 0x000fe40000201000 */
[----:B------:R-:W2:Y:S01]  /*d130*/  LDC R36, c[0x0][0x658] ;  /* 0x00019600ff247b82 */ /* 0x000ea20000000800 */
[----:B------:R-:W-:Y:S01]  /*d140*/  IMAD.IADD R7, R7, 0x1, R21 ;  /* 0x0000000107077824 */ /* 0x000fe200078e0215 */
[----:B----4-:R-:W-:Y:S01]  /*d150*/  ISETP.NE.U32.AND P0, PT, R38, RZ, PT ;  /* 0x000000ff2600720c */ /* 0x010fe20003f05070 */
[----:B------:R-:W-:Y:S01]  /*d160*/  FMUL R20, R20, UR6 ;  /* 0x0000000614147c20 */ /* 0x000fe20008400000 */
[----:B------:R-:W-:Y:S02]  /*d170*/  IMAD.MOV.U32 R21, RZ, RZ, -0x1 ;  /* 0xffffffffff157424 */ /* 0x000fe400078e00ff */
[----:B------:R-:W-:Y:S01]  /*d180*/  ISETP.NE.AND.EX P0, PT, R39, RZ, PT, P0 ;  /* 0x000000ff2700720c */ /* 0x000fe20003f05300 */
[----:B------:R4:W2:Y:S01]  /*d190*/  F2I.U32.TRUNC.NTZ R29, R20 ;  /* 0x00000014001d7305 */ /* 0x0008a2000020f000 */
[----:B------:R-:W3:Y:S01]  /*d1a0*/  LDC R31, c[0x0][0x148] ;  /* 0x00005200ff1f7b82 */ /* 0x000ee20000000800 */
[----:B0-----:R-:W-:-:S02]  /*d1b0*/  SHF.R.U64 R26, R6, R22, R7 ;  /* 0x00000016061a7219 */ /* 0x001fc40000001207 */
[----:B------:R-:W-:-:S05]  /*d1c0*/  SHF.R.U32.HI R7, RZ, R22, R7 ;  /* 0x00000016ff077219 */ /* 0x000fca0000011607 */
[----:B------:R-:W0:Y:S01]  /*d1d0*/  LDC R30, c[0x0][0x600] ;  /* 0x00018000ff1e7b82 */ /* 0x000e220000000800 */
[-CC-:B-1----:R-:W-:Y:S02]  /*d1e0*/  SHF.R.U64 R24, R26, R34.reuse, R7.reuse ;  /* 0x000000221a187219 */ /* 0x182fe40000001207 */
[----:B------:R-:W-:-:S05]  /*d1f0*/  SHF.R.U32.HI R7, RZ, R34, R7 ;  /* 0x00000022ff077219 */ /* 0x000fca0000011607 */
[----:B------:R-:W1:Y:S01]  /*d200*/  LDC R37, c[0x0][0x648] ;  /* 0x00019200ff257b82 */ /* 0x000e620000000800 */
[-CC-:B--2---:R-:W-:Y:S02]  /*d210*/  SHF.R.U64 R28, R24, R36.reuse, R7.reuse ;  /* 0x00000024181c7219 */ /* 0x184fe40000001207 */
[-C--:B------:R-:W-:Y:S02]  /*d220*/  SHF.L.U32 R21, R21, R36.reuse, RZ ;  /* 0x0000002415157219 */ /* 0x080fe400000006ff */
[-C--:B------:R-:W-:Y:S01]  /*d230*/  SHF.R.U32.HI R7, RZ, R36.reuse, R7 ;  /* 0x00000024ff077219 */ /* 0x080fe20000011607 */
[----:B------:R-:W-:Y:S01]  /*d240*/  IMAD.MOV.U32 R6, RZ, RZ, R28 ;  /* 0x000000ffff067224 */ /* 0x000fe200078e001c */
[----:B------:R-:W-:Y:S01]  /*d250*/  SHF.L.U32 R168, R23, R36, RZ ;  /* 0x0000002417a87219 */ /* 0x000fe200000006ff */
[----:B------:R-:W2:Y:S01]  /*d260*/  LDC R40, c[0x0][0x638] ;  /* 0x00018e00ff287b82 */ /* 0x000ea20000000800 */
[----:B------:R-:W-:-:S07]  /*d270*/  LOP3.LUT R35, RZ, R21, RZ, 0x33, !PT ;  /* 0x00000015ff237212 */ /* 0x000fce00078e33ff */
[----:B------:R-:W0:Y:S01]  /*d280*/  LDC R41, c[0x0][0x610] ;  /* 0x00018400ff297b82 */ /* 0x000e220000000800 */
[----:B----4-:R-:W-:Y:S05]  /*d290*/  @!P0 BRA `(.L_x_42) ;  /* 0x0000000000288947 */ /* 0x010fea0003800000 */
        /* <DEDUP_REMOVED lines=10> */
.L_x_42:
[----:B------:R-:W-:Y:S01]  /*d340*/  ISETP.NE.AND P0, PT, R0, 0x1, PT ;  /* 0x000000010000780c */ /* 0x000fe20003f05270 */
[----:B0-----:R-:W-:Y:S01]  /*d350*/  VIADD R23, R30, 0xffffffff ;  /* 0xffffffff1e177836 */ /* 0x001fe20000000000 */
[----:B-1----:R-:W-:Y:S01]  /*d360*/  SHF.R.U64 R6, R6, R37, R7 ;  /* 0x0000002506067219 */ /* 0x002fe20000001207 */
[----:B------:R-:W-:Y:S01]  /*d370*/  IMAD.MOV R29, RZ, RZ, -R29 ;  /* 0x000000ffff1d7224 */ /* 0x000fe200078e0a1d */
[----:B------:R-:W-:-:S03]  /*d380*/  LOP3.LUT R21, R24, R35, RZ, 0xc0, !PT ;  /* 0x0000002318157212 */ /* 0x000fc600078ec0ff */
[----:B------:R-:W-:Y:S02]  /*d390*/  IMAD.MOV R7, RZ, RZ, -R6 ;  /* 0x000000ffff077224 */ /* 0x000fe400078e0a06 */
[----:B------:R-:W-:Y:S01]  /*d3a0*/  IMAD R168, R168, R6, R21 ;  /* 0x00000006a8a87224 */ /* 0x000fe200078e0215 */
[----:B------:R-:W-:Y:S01]  /*d3b0*/  LOP3.LUT R21, R26, R23, RZ, 0xc0, !PT ;  /* 0x000000171a157212 */ /* 0x000fe200078ec0ff */
[----:B--2---:R-:W-:Y:S02]  /*d3c0*/  IMAD R6, R7, R40, R28 ;  /* 0x0000002807067224 */ /* 0x004fe400078e021c */
[----:B---3--:R-:W-:Y:S02]  /*d3d0*/  @P0 IMAD R33, R31, R29, R32 ;  /* 0x0000001d1f210224 */ /* 0x008fe400078e0220 */
[----:B------:R-:W-:Y:S02]  /*d3e0*/  IMAD R21, R6, R30, R21 ;  /* 0x0000001e06157224 */ /* 0x000fe400078e0215 */
[----:B------:R-:W-:-:S02]  /*d3f0*/  IMAD R168, R168, R41, R33 ;  /* 0x00000029a8a87224 */ /* 0x000fc400078e0221 */
[----:B------:R-:W-:Y:S02]  /*d400*/  IMAD.MOV.U32 R7, RZ, RZ, 0x1 ;  /* 0x00000001ff077424 */ /* 0x000fe400078e00ff */
[----:B------:R-:W-:Y:S01]  /*d410*/  IMAD.MOV.U32 R6, RZ, RZ, R27 ;  /* 0x000000ffff067224 */ /* 0x000fe200078e001b */
[----:B------:R-:W-:Y:S02]  /*d420*/  SEL R165, R21, R168, !P0 ;  /* 0x000000a815a57207 */ /* 0x000fe40004000000 */
[----:B------:R-:W-:-:S07]  /*d430*/  SEL R168, R168, R21, !P0 ;  /* 0x00000015a8a87207 */ /* 0x000fce0004000000 */
.L_x_40:
[----:B------:R-:W-:Y:S01]  /*d440*/  UIADD3 UR5, UR9, UR5, URZ ;  /* 0x0000000509057290 */ /* 0x000fe2000fffe03f */
[----:B------:R-:W-:Y:S01]  /*d450*/  LOP3.LUT P0, RZ, R7, 0xff, RZ, 0xc0, !PT ;  /* 0x000000ff07ff7812 */ /* 0x000fe2000780c0ff */
[----:B------:R-:W-:Y:S02]  /*d460*/  IMAD.MOV.U32 R7, RZ, RZ, R168 ;  /* 0x000000ffff077224 */ /* 0x000fe400078e00a8 */
[----:B------:R-:W-:Y:S02]  /*d470*/  USHF.R.U32.HI UR6, URZ, 0x1, UR5 ;  /* 0x000000013f067899 */ /* 0x000fe40008011605 */
[----:B------:R-:W-:Y:S02]  /*d480*/  UISETP.GT.U32.AND UP1, UPT, UR5, 0x1, UPT ;  /* 0x000000010500788c */ /* 0x000fe4000bf24070 */
[----:B------:R-:W-:Y:S02]  /*d490*/  ULOP3.LUT UR6, UR6, 0x1, URZ, 0xc0, !UPT ;  /* 0x0000000106067892 */ /* 0x000fe4000f8ec03f */
[----:B------:R-:W-:-:S02]  /*d4a0*/  UISETP.LT.U32.AND UP1, UPT, UR9, 0x2, UP1 ;  /* 0x000000020900788c */ /* 0x000fc40008f21070 */
[----:B------:R-:W-:Y:S02]  /*d4b0*/  UISETP.NE.U32.AND UP0, UPT, UR6, 0x1, UPT ;  /* 0x000000010600788c */ /* 0x000fe4000bf05070 */
[----:B------:R-:W-:Y:S02]  /*d4c0*/  USEL UR7, URZ, 0x1, !UP1 ;  /* 0x000000013f077887 */ /* 0x000fe4000c800000 */
[----:B------:R-:W-:Y:S02]  /*d4d0*/  UISETP.GT.U32.AND UP0, UPT, UR9, 0x1, !UP0 ;  /* 0x000000010900788c */ /* 0x000fe4000c704070 */
[----:B------:R-:W-:Y:S02]  /*d4e0*/  ULOP3.LUT UR5, UR5, 0x1, URZ, 0xc0, !UPT ;  /* 0x0000000105057892 */ /* 0x000fe4000f8ec03f */
[----:B------:R-:W-:-:S04]  /*d4f0*/  USEL UR6, URZ, 0x1, !UP0 ;  /* 0x000000013f067887 */ /* 0x000fc8000c000000 */
[----:B------:R-:W-:Y:S01]  /*d500*/  ULOP3.LUT UR4, UR6, UR4, UR7, 0x96, !UPT ;  /* 0x0000000406047292 */ /* 0x000fe2000f8e9607 */
[----:B------:R-:W-:Y:S11]  /*d510*/  @P0 BRA `(.L_x_43) ;  /* 0xffffff3c00400947 */ /* 0x000ff6000383ffff */
[----:B------:R-:W-:Y:S05]  /*d520*/  EXIT ;  /* 0x000000000000794d */ /* 0x000fea0003800000 */
.L_x_7:
[----:B0-----:R-:W-:Y:S01]  /*d530*/  ULDC.64 UR4, c[0x0][0x650] ;  /* 0x0001940000047ab9 */ /* 0x001fe20000000a00 */
        /* <DEDUP_REMOVED lines=25> */
.L_x_45:
[----:B------:R-:W0:Y:S01]  /*d6d0*/  LDC.64 R28, c[0x0][0x640] ;  /* 0x00019000ff1c7b82 */ /* 0x000e220000000a00 */
[-CC-:B------:R-:W-:Y:S01]  /*d6e0*/  SHF.R.U64 R14, R18, R10.reuse, R19.reuse ;  /* 0x0000000a120e7219 */ /* 0x180fe20000001213 */
[----:B------:R-:W-:Y:S01]  /*d6f0*/  IMAD.MOV.U32 R31, RZ, RZ, 0x1 ;  /* 0x00000001ff1f7424 */ /* 0x000fe200078e00ff */
[----:B------:R-:W-:Y:S02]  /*d700*/  SHF.R.U32.HI R7, RZ, R10, R19 ;  /* 0x0000000aff077219 */ /* 0x000fe40000011613 */
[----:B------:R-:W-:-:S03]  /*d710*/  IADD3 R17, P0, RZ, -R14, RZ ;  /* 0x8000000eff117210 */ /* 0x000fc60007f1e0ff */
[----:B------:R-:W1:Y:S02]  /*d720*/  LDC R16, c[0x0][0x618] ;  /* 0x00018600ff107b82 */ /* 0x000e640000000800 */
[----:B------:R-:W-:Y:S02]  /*d730*/  IMAD.X R7, RZ, RZ, ~R7, P0 ;  /* 0x000000ffff077224 */ /* 0x000fe400000e0e07 */
[----:B------:R-:W-:-:S04]  /*d740*/  IMAD.WIDE.U32 R8, R17, R24, R2 ;  /* 0x0000001811087225 */ /* 0x000fc800078e0002 */
[----:B------:R-:W2:Y:S01]  /*d750*/  LDC R18, c[0x0][0x608] ;  /* 0x00018200ff127b82 */ /* 0x000ea20000000800 */
[----:B------:R-:W-:-:S04]  /*d760*/  IMAD R10, R7, R24, RZ ;  /* 0x00000018070a7224 */ /* 0x000fc800078e02ff */
[----:B------:R-:W-:-:S03]  /*d770*/  IMAD R7, R17, R25, R10 ;  /* 0x0000001911077224 */ /* 0x000fc600078e020a */
        /* <DEDUP_REMOVED lines=10> */
[----:B------:R-:W-:-:S05]  /*d820*/  SHF.R.U32.HI R7, RZ, R18, R7 ;  /* 0x00000012ff077219 */ /* 0x000fca0000011607 */
        /* <DEDUP_REMOVED lines=18> */
.L_x_46:
[----:B------:R-:W-:Y:S01]  /*d950*/  ISETP.NE.AND P0, PT, R0, 0x1, PT ;  /* 0x000000010000780c */ /* 0x000fe20003f05270 */
[----:B0-----:R-:W-:Y:S01]  /*d960*/  VIADD R13, R23, 0xffffffff ;  /* 0xffffffff170d7836 */ /* 0x001fe20000000000 */
[----:B-1----:R-:W-:Y:S01]  /*d970*/  SHF.R.U64 R8, R8, R25, R9 ;  /* 0x0000001908087219 */ /* 0x002fe20000001209 */
[----:B------:R-:W-:Y:S01]  /*d980*/  IMAD.MOV.U32 R18, RZ, RZ, R14 ;  /* 0x000000ffff127224 */ /* 0x000fe200078e000e */
[----:B------:R-:W-:Y:S02]  /*d990*/  SHF.L.U32 R31, R31, R26, RZ ;  /* 0x0000001a1f1f7219 */ /* 0x000fe400000006ff */
[----:B------:R-:W-:Y:S01]  /*d9a0*/  LOP3.LUT R7, R22, R33, RZ, 0xc0, !PT ;  /* 0x0000002116077212 */ /* 0x000fe200078ec0ff */
[----:B------:R-:W-:Y:S01]  /*d9b0*/  IMAD.MOV R9, RZ, RZ, -R8 ;  /* 0x000000ffff097224 */ /* 0x000fe200078e0a08 */
[----:B------:R-:W-:-:S03]  /*d9c0*/  LOP3.LUT R10, R10, R13, RZ, 0xc0, !PT ;  /* 0x0000000d0a0a7212 */ /* 0x000fc600078ec0ff */
[----:B------:R-:W-:Y:S02]  /*d9d0*/  IMAD R8, R31, R8, R7 ;  /* 0x000000081f087224 */ /* 0x000fe400078e0207 */
[----:B------:R-:W-:Y:S02]  /*d9e0*/  @P0 IMAD R11, R15, R20, R12 ;  /* 0x000000140f0b0224 */ /* 0x000fe400078e020c */
[----:B--2---:R-:W-:Y:S02]  /*d9f0*/  IMAD R7, R9, R27, R24 ;  /* 0x0000001b09077224 */ /* 0x004fe400078e0218 */
[----:B---3--:R-:W-:Y:S02]  /*da00*/  IMAD R9, R8, R30, R11 ;  /* 0x0000001e08097224 */ /* 0x008fe400078e020b */
[----:B------:R-:W-:Y:S02]  /*da10*/  IMAD.MOV.U32 R8, RZ, RZ, 0x1 ;  /* 0x00000001ff087424 */ /* 0x000fe400078e00ff */
[----:B------:R-:W-:-:S03]  /*da20*/  IMAD R10, R7, R23, R10 ;  /* 0x00000017070a7224 */ /* 0x000fc600078e020a */
[----:B------:R-:W-:Y:S02]  /*da30*/  PRMT R7, R8, 0x7610, R7 ;  /* 0x0000761008077816 */ /* 0x000fe40000000007 */
[----:B------:R-:W-:Y:S02]  /*da40*/  SEL R8, R10, R9, !P0 ;  /* 0x000000090a087207 */ /* 0x000fe40004000000 */
[----:B------:R-:W-:-:S07]  /*da50*/  SEL R9, R9, R10, !P0 ;  /* 0x0000000a09097207 */ /* 0x000fce0004000000 */
.L_x_44:
[----:B------:R-:W-:-:S08]  /*da60*/  NOP ;  /* 0x0000000000007918 */ /* 0x000fd00000000000 */
[----:B------:R-:W0:-:S00]  /*da70*/  USETMAXREG.DEALLOC.CTAPOOL 0x28 ;  /* 0x00000028000079c8 */ /* 0x000e0000080e0500 */
[----:B0-----:R-:W-:-:S13]  /*da80*/  ISETP.NE.AND P0, PT, R6, RZ, PT ;  /* 0x000000ff0600720c */ /* 0x001fda0003f05270 */
[----:B------:R-:W-:Y:S05]  /*da90*/  @P0 EXIT ;  /* 0x000000000000094d */ /* 0x000fea0003800000 */
[----:B------:R-:W-:Y:S01]  /*daa0*/  LOP3.LUT P0, RZ, R7, 0xff, RZ, 0xc0, !PT ;  /* 0x000000ff07ff7812 */ /* 0x000fe2000780c0ff */
[----:B------:R-:W-:Y:S02]  /*dab0*/  IMAD.MOV.U32 R16, RZ, RZ, 0x1 ;  /* 0x00000001ff107424 */ /* 0x000fe400078e00ff */
[----:B------:R-:W-:-:S10]  /*dac0*/  IMAD.MOV.U32 R15, RZ, RZ, RZ ;  /* 0x000000ffff0f7224 */ /* 0x000fd400078e00ff */
[----:B------:R-:W-:Y:S05]  /*dad0*/  @!P0 BRA `(.L_x_47) ;  /* 0x0000000c00688947 */ /* 0x000fea0003800000 */
[----:B------:R-:W0:Y:S01]  /*dae0*/  LDC R6, c[0x0][0x28c] ;  /* 0x0000a300ff067b82 */ /* 0x000e220000000800 */
[----:B------:R-:W1:Y:S01]  /*daf0*/  S2R R13, SR_CgaCtaId ;  /* 0x00000000000d7919 */ /* 0x000e620000008800 */
[----:B------:R-:W-:Y:S01]  /*db00*/  ULDC UR5, c[0x0][0x658] ;  /* 0x0001960000057ab9 */ /* 0x000fe20000000800 */
[----:B------:R-:W-:Y:S01]  /*db10*/  UMOV UR7, 0xffffffff ;  /* 0xffffffff00077882 */ /* 0x000fe20000000000 */
[----:B------:R-:W-:Y:S01]  /*db20*/  ULDC UR6, c[0x0][0xc] ;  /* 0x0000030000067ab9 */ /* 0x000fe20000000800 */
[----:B------:R-:W-:Y:S01]  /*db30*/  USHF.L.U32 UR9, UR7, UR5, URZ ;  /* 0x0000000507097299 */ /* 0x000fe2000800063f */
[----:B------:R-:W-:Y:S01]  /*db40*/  BSSY B0, `(.L_x_47) ;  /* 0x00000d3000007945 */ /* 0x000fe20003800000 */
[----:B------:R-:W-:Y:S01]  /*db50*/  UMOV UR8, 0x1 ;  /* 0x0000000100087882 */ /* 0x000fe20000000000 */
[----:B------:R-:W-:Y:S01]  /*db60*/  ULDC UR7, c[0x0][0x10] ;  /* 0x0000040000077ab9 */ /* 0x000fe20000000800 */
[----:B------:R-:W-:Y:S01]  /*db70*/  USHF.L.U32 UR5, UR8, UR5, URZ ;  /* 0x0000000508057299 */ /* 0x000fe2000800063f */
[----:B------:R-:W-:Y:S01]  /*db80*/  IMAD.MOV.U32 R12, RZ, RZ, 0x1 ;  /* 0x00000001ff0c7424 */ /* 0x000fe200078e00ff */
[----:B------:R-:W-:Y:S01]  /*db90*/  UIMAD.WIDE.U32 UR6, UR6, UR7, URZ ;  /* 0x00000007060672a5 */ /* 0x000fe2000f8e003f */
[----:B------:R-:W-:Y:S01]  /*dba0*/  LOP3.LUT R17, R5, 0x2, RZ, 0xfc, !PT ;  /* 0x0000000205117812 */ /* 0x000fe200078efcff */
[----:B------:R-:W-:Y:S01]  /*dbb0*/  ULDC UR8, c[0x0][0x14] ;  /* 0x0000050000087ab9 */ /* 0x000fe20000000800 */
[----:B------:R-:W-:Y:S01]  /*dbc0*/  IMAD.MOV.U32 R16, RZ, RZ, 0x1 ;  /* 0x00000001ff107424 */ /* 0x000fe200078e00ff */
[----:B------:R-:W-:Y:S01]  /*dbd0*/  UIMAD.WIDE.U32 UR30, UR6, UR8, URZ ;  /* 0x00000008061e72a5 */ /* 0x000fe2000f8e003f */
[----:B------:R-:W-:Y:S01]  /*dbe0*/  IMAD.MOV.U32 R15, RZ, RZ, RZ ;  /* 0x000000ffff0f7224 */ /* 0x000fe200078e00ff */
[----:B------:R-:W-:Y:S01]  /*dbf0*/  UIMAD UR7, UR7, UR8, URZ ;  /* 0x00000008070772a4 */ /* 0x000fe2000f8e023f */
[----:B------:R-:W-:Y:S01]  /*dc00*/  ULDC UR4, c[0x0][0x600] ;  /* 0x0001800000047ab9 */ /* 0x000fe20000000800 */
[----:B------:R-:W-:-:S02]  /*dc10*/  ULOP3.LUT UR6, URZ, UR9, URZ, 0x33, !UPT ;  /* 0x000000093f067292 */ /* 0x000fc4000f8e333f */
[----:B------:R-:W-:Y:S01]  /*dc20*/  UIADD3 UR4, UR4, -0x1, URZ ;  /* 0xffffffff04047890 */ /* 0x000fe2000fffe03f */
[----:B0-----:R-:W-:Y:S01]  /*dc30*/  VIADD R6, R6, 0xff ;  /* 0x000000ff06067836 */ /* 0x001fe20000000000 */
[----:B------:R-:W-:Y:S01]  /*dc40*/  UIADD3 UR7, UR31, UR7, URZ ;  /* 0x000000071f077290 */ /* 0x000fe2000fffe03f */
[----:B------:R-:W-:-:S03]  /*dc50*/  ULDC.64 UR38, c[0x0][0x198] ;  /* 0x0000660000267ab9 */ /* 0x000fc60000000a00 */
[----:B------:R-:W-:-:S04]  /*dc60*/  SHF.R.S32.HI R7, RZ, 0x1f, R6 ;  /* 0x0000001fff077819 */ /* 0x000fc80000011406 */
[----:B------:R-:W-:Y:S02]  /*dc70*/  LEA.HI R7, R7, R6, RZ, 0x8 ;  /* 0x0000000607077211 */ /* 0x000fe400078f40ff */
[----:B-1----:R-:W-:Y:S02]  /*dc80*/  LOP3.LUT R13, R13, 0x1, RZ, 0xc0, !PT ;  /* 0x000000010d0d7812 */ /* 0x002fe400078ec0ff */
[----:B------:R-:W-:-:S05]  /*dc90*/  SHF.R.S32.HI R14, RZ, 0x8, R7 ;  /* 0x00000008ff0e7819 */ /* 0x000fca0000011407 */
[----:B------:R-:W-:-:S07]  /*dca0*/  VIADD R11, R14, 0x1 ;  /* 0x000000010e0b7836 */ /* 0x000fce0000000000 */
.L_x_58:
[----:B------:R-:W-:-:S03]  /*dcb0*/  UMOV UR8, 0xffffffff ;  /* 0xffffffff00087882 */ /* 0x000fc60000000000 */
[----:B------:R-:W-:Y:S05]  /*dcc0*/  BRA.DIV UR8, `(.L_x_48) ;  /* 0x0000000e08947947 */ /* 0x000fea000b800000 */
[----:B------:R-:W-:-:S13]  /*dcd0*/  ELECT P0, URZ, PT ;  /* 0x00000000003f782f */ /* 0x000fda0003800000 */
.L_x_67:
[----:B------:R-:W0:Y:S01]  /*dce0*/  LDC R6, c[0x0][0x28c] ;  /* 0x0000a300ff067b82 */ /* 0x000e220000000800 */
[----:B------:R-:W-:Y:S01]  /*dcf0*/  BSSY B1, `(.L_x_49) ;  /* 0x0000045000017945 */ /* 0x000fe20003800000 */
[----:B0-----:R-:W-:-:S13]  /*dd00*/  ISETP.LT.OR P0, PT, R6, 0x1, !P0 ;  /* 0x000000010600780c */ /* 0x001fda0004701670 */
[----:B------:R-:W-:Y:S05]  /*dd10*/  @P0 BRA `(.L_x_50) ;  /* 0x0000000400080947 */ /* 0x000fea0003800000 */
[----:B------:R-:W-:Y:S02]  /*dd20*/  IMAD R19, R9, 0x180, RZ ;  /* 0x0000018009137824 */ /* 0x000fe400078e02ff */
[----:B------:R-:W-:Y:S02]  /*dd30*/  IMAD R9, R8, 0x2, R13 ;  /* 0x0000000208097824 */ /* 0x000fe400078e020d */
[----:B------:R-:W-:Y:S02]  /*dd40*/  IMAD.MOV.U32 R23, RZ, RZ, RZ ;  /* 0x000000ffff177224 */ /* 0x000fe400078e00ff */
[----:B------:R-:W-:Y:S02]  /*dd50*/  IMAD.MOV.U32 R6, RZ, RZ, R11 ;  /* 0x000000ffff067224 */ /* 0x000fe400078e000b */
[----:B------:R-:W-:Y:S02]  /*dd60*/  IMAD.MOV.U32 R7, RZ, RZ, R16 ;  /* 0x000000ffff077224 */ /* 0x000fe400078e0010 */
[----:B------:R-:W-:-:S02]  /*dd70*/  IMAD.MOV.U32 R8, RZ, RZ, R15 ;  /* 0x000000ffff087224 */ /* 0x000fc400078e000f */
[----:B------:R-:W-:-:S07]  /*dd80*/  IMAD R20, R9, 0x18, RZ ;  /* 0x0000001809147824 */ /* 0x000fce00078e02ff */
.L_x_53:
[----:B------:R-:W0:Y:S01]  /*dd90*/  S2R R10, SR_CgaCtaId ;  /* 0x00000000000a7919 */ /* 0x000e220000008800 */
[----:B------:R-:W-:Y:S02]  /*dda0*/  MOV R9, 0x400 ;  /* 0x0000040000097802 */ /* 0x000fe40000000f00 */
[----:B------:R-:W-:Y:S02]  /*ddb0*/  LOP3.LUT P1, RZ, R4, 0x7f, RZ, 0xc0, !PT ;  /* 0x0000007f04ff7812 */ /* 0x000fe4000782c0ff */
[----:B0-----:R-:W-:Y:S02]  /*ddc0*/  LEA R21, R10, R9, 0x18 ;  /* 0x000000090a157211 */ /* 0x001fe400078ec0ff */
[----:B------:R-:W-:-:S09]  /*ddd0*/  SHF.L.U32 R9, R7, 0x1f, RZ ;  /* 0x0000001f07097819 */ /* 0x000fd200000006ff */
[----:B------:R-:W0:Y:S01]  /*dde0*/  @!P1 LDC R10, c[0x0][0x500] ;  /* 0x00014000ff0a9b82 */ /* 0x000e220000000800 */
[----:B------:R-:W-:-:S04]  /*ddf0*/  IMAD R22, R8, 0x8, R21 ;  /* 0x0000000808167824 */ /* 0x000fc800078e0215 */
[----:B------:R-:W1:Y:S02]  /*de00*/  SYNCS.PHASECHK.TRANS64.TRYWAIT P0, [R22+URZ+0x10], R9 ;  /* 0x00001009160075a7 */ /* 0x000e64000800017f */
[----:B-1----:R-:W-:Y:S05]  /*de10*/  @!P0 BRA `(.L_x_51) ;  /* 0x0000000c00608947 */ /* 0x002fea0003800000 */
.L_x_68:
[----:B-1----:R-:W-:Y:S01]  /*de20*/  PRMT R9, R17, 0x9910, RZ ;  /* 0x0000991011097816 */ /* 0x002fe200000000ff */
[----:B0-----:R0:W-:Y:S03]  /*de30*/  @!P1 SYNCS.ARRIVE.TRANS64 RZ, [R22+URZ], R10 ;  /* 0x0000000a16ff99a7 */ /* 0x0011e6000800003f */
[----:B------:R-:W-:-:S13]  /*de40*/  ISETP.NE.AND P0, PT, R9, 0x2, PT ;  /* 0x000000020900780c */ /* 0x000fda0003f05270 */
[----:B0-----:R-:W-:Y:S05]  /*de50*/  @P0 BRA `(.L_x_52) ;  /* 0x0000000000040947 */ /* 0x001fea0003800000 */
[----:B------:R-:W-:Y:S01]  /*de60*/  BPT.TRAP 0x1 ;  /* 0x000000040000795c */ /* 0x000fe20000300000 */
.L_x_52:
[----:B------:R-:W-:Y:S01]  /*de70*/  IMAD R9, R8, 0x18000, R21 ;  /* 0x0001800008097824 */ /* 0x000fe200078e0215 */
[----:B------:R-:W-:Y:S01]  /*de80*/  R2UR UR34, R23 ;  /* 0x00000000172272ca */ /* 0x000fe200000e0000 */
[----:B------:R-:W-:Y:S01]  /*de90*/  VIADD R6, R6, 0xffffffff ;  /* 0xffffffff06067836 */ /* 0x000fe20000000000 */
[----:B------:R-:W-:Y:S01]  /*dea0*/  R2UR UR33, R22 ;  /* 0x00000000162172ca */ /* 0x000fe200000e0000 */
[----:B------:R-:W-:Y:S01]  /*deb0*/  UIADD3 UR14, UP0, UR38, 0xf0, URZ ;  /* 0x000000f0260e7890 */ /* 0x000fe2000ff1e03f */
[----:B------:R-:W-:Y:S01]  /*dec0*/  R2UR UR24, R9 ;  /* 0x00000000091872ca */ /* 0x000fe200000e0000 */
[----:B------:R-:W-:Y:S01]  /*ded0*/  IMAD R9, R8, 0x4, R13 ;  /* 0x0000000408097824 */ /* 0x000fe200078e020d */
[----:B------:R-:W-:Y:S01]  /*dee0*/  R2UR UR36, R18 ;  /* 0x00000000122472ca */ /* 0x000fe200000e0000 */
[----:B------:R-:W-:Y:S01]  /*def0*/  UIADD3 UR40, UP1, UR38, 0x1f0, URZ ;  /* 0x000001f026287890 */ /* 0x000fe2000ff3e03f */
[----:B------:R-:W-:Y:S01]  /*df00*/  R2UR UR35, R19 ;  /* 0x00000000132372ca */ /* 0x000fe200000e0000 */
[----:B------:R-:W-:Y:S01]  /*df10*/  IMAD R9, R9, 0xc00, R21 ;  /* 0x00000c0009097824 */ /* 0x000fe200078e0215 */
[----:B------:R-:W-:Y:S01]  /*df20*/  R2UR UR19, R20 ;  /* 0x00000000141372ca */ /* 0x000fe200000e0000 */
[----:B------:R-:W-:Y:S01]  /*df30*/  UIADD3.X UR15, URZ, UR39, URZ, UP0, !UPT ;  /* 0x000000273f0f7290 */ /* 0x000fe200087fe43f */
[----:B------:R-:W-:Y:S01]  /*df40*/  ISETP.GT.AND P1, PT, R6, 0x1, PT ;  /* 0x000000010600780c */ /* 0x000fe20003f24270 */
[----:B------:R-:W-:Y:S01]  /*df50*/  UIADD3 UR26, UR34, 0x80, URZ ;  /* 0x00000080221a7890 */ /* 0x000fe2000fffe03f */
[----:B------:R-:W-:Y:S01]  /*df60*/  R2UR UR8, R9 ;  /* 0x00000000090872ca */ /* 0x000fe200000e0000 */
[----:B------:R-:W-:Y:S01]  /*df70*/  UIADD3.X UR41, URZ, UR39, URZ, UP1, !UPT ;  /* 0x000000273f297290 */ /* 0x000fe20008ffe43f */
[----:B------:R-:W-:Y:S01]  /*df80*/  VIADD R8, R8, 0x1 ;  /* 0x0000000108087836 */ /* 0x000fe20000000000 */
[----:B------:R-:W-:Y:S01]  /*df90*/  UIADD3 UR32, UR24, 0x100, URZ ;  /* 0x0000010018207890 */ /* 0x000fe2000fffe03f */
[----:B------:R-:W-:Y:S01]  /*dfa0*/  VIADD R23, R23, 0x100 ;  /* 0x0000010017177836 */ /* 0x000fe20000000000 */
[----:B------:R-:W-:Y:S01]  /*dfb0*/  UIADD3 UR24, UR24, 0xc100, URZ ;  /* 0x0000c10018187890 */ /* 0x000fe2000fffe03f */
[----:B------:R-:W-:Y:S01]  /*dfc0*/  UMOV UR22, 0x0 ;  /* 0x0000000000167882 */ /* 0x000fe20000000000 */
[----:B------:R-:W-:Y:S01]  /*dfd0*/  UMOV UR23, 0x10000000 ;  /* 0x1000000000177882 */ /* 0x000fe20000000000 */
[----:B------:R-:W-:Y:S01]  /*dfe0*/  ISETP.NE.AND P0, PT, R8, 0x2, PT ;  /* 0x000000020800780c */ /* 0x000fe20003f05270 */
[----:B------:R-:W-:Y:S01]  /*dff0*/  UMOV UR25, UR33 ;  /* 0x0000002100197c82 */ /* 0x000fe20008000000 */
[----:B------:R-:W-:Y:S01]  /*e000*/  UMOV UR28, UR36 ;  /* 0x00000024001c7c82 */ /* 0x000fe20008000000 */
[----:B------:R-:W-:-:S02]  /*e010*/  UMOV UR27, UR35 ;  /* 0x00000023001b7c82 */ /* 0x000fc40008000000 */
[----:B------:R-:W-:Y:S01]  /*e020*/  UIADD3 UR16, UR8, 0x30100, URZ ;  /* 0x0003010008107890 */ /* 0x000fe2000fffe03f */
[----:B------:R0:W-:Y:S01]  /*e030*/  UTMALDG.3D [UR32], [UR14], desc[UR22] ;  /* 0x000016200e0075b4 */ /* 0x0001e20008011000 */
[----:B------:R-:W-:Y:S01]  /*e040*/  UIADD3 UR8, UR8, 0x31900, URZ ;  /* 0x0003190008087890 */ /* 0x000fe2000fffe03f */
[----:B------:R-:W-:Y:S01]  /*e050*/  SEL R10, RZ, 0x1, P0 ;  /* 0x00000001ff0a7807 */ /* 0x000fe20000000000 */
[----:B------:R-:W-:Y:S01]  /*e060*/  UMOV UR13, 0x30000 ;  /* 0x00030000000d7882 */ /* 0x000fe20000000000 */
[----:B------:R-:W-:Y:S01]  /*e070*/  UMOV UR17, UR33 ;  /* 0x0000002100117c82 */ /* 0x000fe20008000000 */
[----:B------:R-:W-:Y:S01]  /*e080*/  UMOV UR18, UR34 ;  /* 0x0000002200127c82 */ /* 0x000fe20008000000 */
[----:B------:R-:W-:Y:S01]  /*e090*/  UMOV UR20, UR36 ;  /* 0x0000002400147c82 */ /* 0x000fe20008000000 */
[----:B------:R-:W-:Y:S01]  /*e0a0*/  UMOV UR9, UR33 ;  /* 0x0000002100097c82 */ /* 0x000fe20008000000 */
[----:B------:R-:W-:Y:S01]  /*e0b0*/  UMOV UR11, UR19 ;  /* 0x00000013000b7c82 */ /* 0x000fe20008000000 */
[----:B------:R-:W-:Y:S01]  /*e0c0*/  UMOV UR12, UR36 ;  /* 0x00000024000c7c82 */ /* 0x000fe20008000000 */
[----:B------:R0:W-:Y:S01]  /*e0d0*/  UTMALDG.3D [UR24], [UR14], desc[UR22] ;  /* 0x000016180e0075b4 */ /* 0x0001e20008011000 */
[----:B------:R-:W-:Y:S01]  /*e0e0*/  UMOV UR10, UR26 ;  /* 0x0000001a000a7c82 */ /* 0x000fe20008000000 */
[----:B------:R-:W-:-:S02]  /*e0f0*/  LOP3.LUT R7, R7, R10, RZ, 0x3c, !PT ;  /* 0x0000000a07077212 */ /* 0x000fc400078e3cff */
[----:B------:R-:W-:Y:S01]  /*e100*/  SEL R8, R8, RZ, P0 ;  /* 0x000000ff08087207 */ /* 0x000fe20000000000 */
[----:B------:R0:W-:Y:S01]  /*e110*/  UTMALDG.3D.MULTICAST [UR16], [UR40], UR13, desc[UR22] ;  /* 0x00001610280073b4 */ /* 0x0001e2000801180d */
[----:B------:R0:W-:Y:S02]  /*e120*/  UTMALDG.3D.MULTICAST [UR8], [UR40], UR13, desc[UR22] ;  /* 0x00001608280073b4 */ /* 0x0001e4000801180d */
[----:B0-----:R-:W-:Y:S05]  /*e130*/  @P1 BRA `(.L_x_53) ;  /* 0xfffffffc00141947 */ /* 0x001fea000383ffff */
.L_x_50:
[----:B------:R-:W-:Y:S05]  /*e140*/  BSYNC B1 ;  /* 0x0000000000017941 */ /* 0x000fea0003800000 */
.L_x_49:
[----:B------:R-:W-:Y:S01]  /*e150*/  LOP3.LUT P1, RZ, R12, 0xff, RZ, 0xc0, !PT ;  /* 0x000000ff0cff7812 */ /* 0x000fe2000782c0ff */
[----:B------:R-:W-:Y:S01]  /*e160*/  IMAD.IADD R15, R14, 0x1, R15 ;  /* 0x000000010e0f7824 */ /* 0x000fe200078e020f */
[----:B------:R-:W-:Y:S01]  /*e170*/  IADD3 R2, P2, R2, UR30, RZ ;  /* 0x0000001e02027c10 */ /* 0x000fe2000ff5e0ff */
[----:B------:R-:W-:Y:S01]  /*e180*/  ULDC.64 UR8, c[0x0][0x650] ;  /* 0x0001940000087ab9 */ /* 0x000fe20000000a00 */
[----:B------:R-:W-:Y:S01]  /*e190*/  BSSY B1, `(.L_x_54) ;  /* 0x000006b000017945 */ /* 0x000fe20003800000 */
[----:B------:R-:W-:Y:S01]  /*e1a0*/  IMAD.MOV.U32 R9, RZ, RZ, -0x1 ;  /* 0xffffffffff097424 */ /* 0x000fe200078e00ff */
[----:B------:R-:W-:Y:S01]  /*e1b0*/  ISETP.GT.U32.AND P0, PT, R15, 0x1, PT ;  /* 0x000000010f00780c */ /* 0x000fe20003f04070 */
[----:B------:R-:W-:Y:S01]  /*e1c0*/  IMAD.MOV.U32 R18, RZ, RZ, -0x1 ;  /* 0xffffffffff127424 */ /* 0x000fe200078e00ff */
[----:B------:R-:W-:Y:S02]  /*e1d0*/  SHF.R.U32.HI R6, RZ, 0x1, R15 ;  /* 0x00000001ff067819 */ /* 0x000fe4000001160f */
[----:B------:R-:W-:-:S02]  /*e1e0*/  ISETP.LT.U32.AND P0, PT, R14, 0x2, P0 ;  /* 0x000000020e00780c */ /* 0x000fc40000701070 */
[----:B------:R-:W-:Y:S01]  /*e1f0*/  IADD3.X R3, R3, UR7, RZ, P2, !PT ;  /* 0x0000000703037c10 */ /* 0x000fe200097fe4ff */
[----:B------:R-:W0:Y:S01]  /*e200*/  @P1 S2R R8, SR_CgaCtaId ;  /* 0x0000000000081919 */ /* 0x000e220000008800 */
[----:B------:R-:W-:Y:S02]  /*e210*/  @P1 MOV R7, 0x400 ;  /* 0x0000040000071802 */ /* 0x000fe40000000f00 */
[----:B------:R-:W-:Y:S02]  /*e220*/  ISETP.GE.U32.AND P2, PT, R2, UR8, PT ;  /* 0x0000000802007c0c */ /* 0x000fe4000bf46070 */
[----:B------:R-:W-:Y:S02]  /*e230*/  LOP3.LUT R6, R6, 0x1, RZ, 0xc0, !PT ;  /* 0x0000000106067812 */ /* 0x000fe400078ec0ff */
[----:B------:R-:W-:Y:S02]  /*e240*/  LOP3.LUT R15, R15, 0x1, RZ, 0xc0, !PT ;  /* 0x000000010f0f7812 */ /* 0x000fe400078ec0ff */
[----:B------:R-:W-:-:S02]  /*e250*/  PRMT R12, RZ, 0x7610, R12 ;  /* 0x00007610ff0c7816 */ /* 0x000fc4000000000c */
[----:B0-----:R-:W-:Y:S01]  /*e260*/  @P1 LEA R7, R8, R7, 0x18 ;  /* 0x0000000708071211 */ /* 0x001fe200078ec0ff */
[----:B------:R-:W-:-:S03]  /*e270*/  IMAD.MOV.U32 R8, RZ, RZ, -0x1 ;  /* 0xffffffffff087424 */ /* 0x000fc600078e00ff */
[----:B------:R0:W-:Y:S01]  /*e280*/  @P1 SYNCS.ARRIVE.TRANS64.A1T0 RZ, [R7+URZ+0x38], RZ ;  /* 0x000038ff07ff19a7 */ /* 0x0001e2000810003f */
[----:B------:R-:W-:-:S04]  /*e290*/  ISETP.NE.U32.AND P1, PT, R6, 0x1, PT ;  /* 0x000000010600780c */ /* 0x000fc80003f25070 */
[----:B------:R-:W-:Y:S02]  /*e2a0*/  ISETP.GT.U32.AND P1, PT, R14, 0x1, !P1 ;  /* 0x000000010e00780c */ /* 0x000fe40004f24070 */
[----:B0-----:R-:W-:Y:S02]  /*e2b0*/  SEL R7, RZ, 0x1, !P0 ;  /* 0x00000001ff077807 */ /* 0x001fe40004000000 */
[----:B------:R-:W-:Y:S02]  /*e2c0*/  ISETP.GE.U32.AND.EX P0, PT, R3, UR9, PT, P2 ;  /* 0x0000000903007c0c */ /* 0x000fe4000bf06120 */
[----:B------:R-:W-:-:S04]  /*e2d0*/  SEL R6, RZ, 0x1, !P1 ;  /* 0x00000001ff067807 */ /* 0x000fc80004800000 */
[----:B------:R-:W-:Y:S02]  /*e2e0*/  LOP3.LUT R16, R6, R16, R7, 0x96, !PT ;  /* 0x0000001006107212 */ /* 0x000fe400078e9607 */
[----:B------:R-:W-:-:S05]  /*e2f0*/  PRMT R6, RZ, 0x7610, R6 ;  /* 0x00007610ff067816 */ /* 0x000fca0000000006 */
[----:B------:R-:W-:Y:S05]  /*e300*/  @P0 BRA `(.L_x_55) ;  /* 0x00000004004c0947 */ /* 0x000fea0003800000 */
[----:B------:R-:W0:Y:S01]  /*e310*/  S2R R19, SR_CTAID.X ;  /* 0x0000000000137919 */ /* 0x000e220000002500 */
[----:B------:R-:W-:Y:S01]  /*e320*/  ULDC.64 UR8, c[0x0][0x628] ;  /* 0x00018a0000087ab9 */ /* 0x000fe20000000a00 */
[----:B------:R-:W1:Y:S01]  /*e330*/  LDC R20, c[0x0][0x144] ;  /* 0x00005100ff147b82 */ /* 0x000e620000000800 */
[----:B------:R-:W-:Y:S01]  /*e340*/  ISETP.NE.U32.AND P0, PT, RZ, UR8, PT ;  /* 0x00000008ff007c0c */ /* 0x000fe2000bf05070 */
[----:B------:R-:W2:Y:S01]  /*e350*/  S2R R10, SR_CTAID.Y ;  /* 0x00000000000a7919 */ /* 0x000ea20000002600 */
[----:B------:R-:W-:Y:S01]  /*e360*/  ULDC UR11, c[0x0][0x630] ;  /* 0x00018c00000b7ab9 */ /* 0x000fe20000000800 */
[----:B------:R-:W-:Y:S01]  /*e370*/  ULDC UR12, c[0x0][0x150] ;  /* 0x00005400000c7ab9 */ /* 0x000fe20000000800 */
[----:B------:R-:W-:Y:S01]  /*e380*/  ISETP.NE.AND.EX P0, PT, RZ, UR9, PT, P0 ;  /* 0x00000009ff007c0c */ /* 0x000fe2000bf05300 */
[----:B------:R-:W-:Y:S02]  /*e390*/  IMAD.MOV.U32 R6, RZ, RZ, R2 ;  /* 0x000000ffff067224 */ /* 0x000fe400078e0002 */
[----:B------:R-:W-:Y:S01]  /*e3a0*/  IMAD.MOV.U32 R7, RZ, RZ, R3 ;  /* 0x000000ffff077224 */ /* 0x000fe200078e0003 */
[----:B0-----:R-:W-:-:S09]  /*e3b0*/  I2FP.F32.U32 R22, R19 ;  /* 0x0000001300167245 */ /* 0x001fd20000201000 */
[----:B------:R-:W-:Y:S05]  /*e3c0*/  @!P0 BRA `(.L_x_56) ;  /* 0x0000000000288947 */ /* 0x000fea0003800000 */
[----:B------:R-:W-:Y:S02]  /*e3d0*/  ULDC UR10, c[0x0][0x634] ;  /* 0x00018d00000a7ab9 */ /* 0x000fe40000000800 */
[----:B------:R-:W-:-:S05]  /*e3e0*/  IADD3 R7, P0, R2, UR10, RZ ;  /* 0x0000000a02077c10 */ /* 0x000fca000ff1e0ff */
[----:B------:R-:W-:-:S04]  /*e3f0*/  IMAD.X R21, RZ, RZ, R3, P0 ;  /* 0x000000ffff157224 */ /* 0x000fc800000e0603 */
[----:B------:R-:W-:-:S04]  /*e400*/  IMAD.WIDE.U32 R8, R21, UR8, RZ ;  /* 0x0000000815087c25 */ /* 0x000fc8000f8e00ff */
[----:B------:R-:W-:-:S04]  /*e410*/  IMAD.WIDE.U32 R8, P0, R7, UR9, R8 ;  /* 0x0000000907087c25 */ /* 0x000fc8000f800008 */
[----:B------:R-:W-:-:S04]  /*e420*/  IMAD.WIDE.U32 R6, R7, UR8, RZ ;  /* 0x0000000807067c25 */ /* 0x000fc8000f8e00ff */
[----:B------:R-:W-:Y:S01]  /*e430*/  IMAD.MOV.U32 R6, RZ, RZ, R9 ;  /* 0x000000ffff067224 */ /* 0x000fe200078e0009 */
[----:B------:R-:W-:Y:S01]  /*e440*/  IADD3 RZ, P1, R7, R8, RZ ;  /* 0x0000000807ff7210 */ /* 0x000fe20007f3e0ff */
[----:B------:R-:W-:-:S04]  /*e450*/  IMAD.X R7, RZ, RZ, RZ, P0 ;  /* 0x000000ffff077224 */ /* 0x000fc800000e06ff */
[----:B------:R-:W-:-:S08]  /*e460*/  IMAD.WIDE.U32.X R6, R21, UR9, R6, P1 ;  /* 0x0000000915067c25 */ /* 0x000fd000088e0406 */
.L_x_56:
[----:B------:R-:W-:Y:S01]  /*e470*/  FMUL R22, R22, UR12 ;  /* 0x0000000c16167c20 */ /* 0x000fe20008400000 */
[--C-:B------:R-:W-:Y:S01]  /*e480*/  SHF.R.U64 R18, R6, UR11, R7.reuse ;  /* 0x0000000b06127c19 */ /* 0x100fe20008001207 */
[----:B------:R-:W-:Y:S01]  /*e490*/  ULDC.64 UR8, c[0x0][0x620] ;  /* 0x0001880000087ab9 */ /* 0x000fe20000000a00 */
[----:B------:R-:W-:Y:S01]  /*e4a0*/  SHF.R.U32.HI R6, RZ, UR11, R7 ;  /* 0x0000000bff067c19 */ /* 0x000fe20008011607 */
[----:B------:R-:W-:Y:S01]  /*e4b0*/  ULDC.64 UR10, c[0x0][0x640] ;  /* 0x00019000000a7ab9 */ /* 0x000fe20000000a00 */
[----:B------:R-:W-:Y:S01]  /*e4c0*/  IADD3 R7, P0, RZ, -R18, RZ ;  /* 0x80000012ff077210 */ /* 0x000fe20007f1e0ff */
[----:B------:R-:W0:Y:S01]  /*e4d0*/  F2I.U32.TRUNC.NTZ R22, R22 ;  /* 0x0000001600167305 */ /* 0x000e22000020f000 */
[----:B------:R-:W3:Y:S03]  /*e4e0*/  LDC R21, c[0x0][0x148] ;  /* 0x00005200ff157b82 */ /* 0x000ee60000000800 */
[----:B------:R-:W-:Y:S01]  /*e4f0*/  IMAD.X R6, RZ, RZ, ~R6, P0 ;  /* 0x000000ffff067224 */ /* 0x000fe200000e0e06 */
[----:B------:R-:W-:-:S03]  /*e500*/  ISETP.NE.U32.AND P0, PT, RZ, UR10, PT ;  /* 0x0000000aff007c0c */ /* 0x000fc6000bf05070 */
[----:B------:R-:W-:Y:S01]  /*e510*/  IMAD R6, R6, UR8, RZ ;  /* 0x0000000806067c24 */ /* 0x000fe2000f8e02ff */
[----:B------:R-:W-:-:S03]  /*e520*/  ISETP.NE.AND.EX P0, PT, RZ, UR11, PT, P0 ;  /* 0x0000000bff007c0c */ /* 0x000fc6000bf05300 */
[C---:B------:R-:W-:Y:S01]  /*e530*/  IMAD R9, R7.reuse, UR9, R6 ;  /* 0x0000000907097c24 */ /* 0x040fe2000f8e0206 */
[----:B------:R-:W-:Y:S01]  /*e540*/  ULDC UR9, c[0x0][0x154] ;  /* 0x0000550000097ab9 */ /* 0x000fe20000000800 */
[----:B------:R-:W-:Y:S01]  /*e550*/  IMAD.WIDE.U32 R6, R7, UR8, R2 ;  /* 0x0000000807067c25 */ /* 0x000fe2000f8e0002 */
[----:B------:R-:W-:-:S03]  /*e560*/  ULDC UR8, c[0x0][0x618] ;  /* 0x0001860000087ab9 */ /* 0x000fc60000000800 */
[----:B0-----:R-:W-:Y:S02]  /*e570*/  IMAD.MOV R8, RZ, RZ, -R22 ;  /* 0x000000ffff087224 */ /* 0x001fe400078e0a16 */
[----:B------:R-:W-:Y:S02]  /*e580*/  IMAD.IADD R7, R7, 0x1, R9 ;  /* 0x0000000107077824 */ /* 0x000fe400078e0209 */
[----:B-1----:R-:W-:Y:S01]  /*e590*/  IMAD R19, R20, R8, R19 ;  /* 0x0000000814137224 */ /* 0x002fe200078e0213 */
[----:B--2---:R-:W-:Y:S02]  /*e5a0*/  I2FP.F32.U32 R8, R10 ;  /* 0x0000000a00087245 */ /* 0x004fe40000201000 */
[--C-:B------:R-:W-:Y:S02]  /*e5b0*/  SHF.R.U64 R20, R6, UR8, R7.reuse ;  /* 0x0000000806147c19 */ /* 0x100fe40008001207 */
[----:B------:R-:W-:Y:S01]  /*e5c0*/  SHF.R.U32.HI R7, RZ, UR8, R7 ;  /* 0x00000008ff077c19 */ /* 0x000fe20008011607 */
[----:B------:R-:W-:Y:S01]  /*e5d0*/  FMUL R8, R8, UR9 ;  /* 0x0000000908087c20 */ /* 0x000fe20008400000 */
[----:B------:R-:W-:-:S02]  /*e5e0*/  ULDC UR8, c[0x0][0x608] ;  /* 0x0001820000087ab9 */ /* 0x000fc40000000800 */
[--C-:B------:R-:W-:Y:S01]  /*e5f0*/  SHF.R.U64 R23, R20, UR8, R7.reuse ;  /* 0x0000000814177c19 */ /* 0x100fe20008001207 */
[----:B------:R0:W1:Y:S01]  /*e600*/  F2I.U32.TRUNC.NTZ R24, R8 ;  /* 0x0000000800187305 */ /* 0x000062000020f000 */
[----:B------:R-:W-:Y:S01]  /*e610*/  SHF.R.U32.HI R6, RZ, UR8, R7 ;  /* 0x00000008ff067c19 */ /* 0x000fe20008011607 */
[----:B------:R-:W-:-:S03]  /*e620*/  ULDC UR8, c[0x0][0x658] ;  /* 0x0001960000087ab9 */ /* 0x000fc60000000800 */
[--C-:B------:R-:W-:Y:S02]  /*e630*/  SHF.R.U64 R22, R23, UR8, R6.reuse ;  /* 0x0000000817167c19 */ /* 0x100fe40008001206 */
[----:B------:R-:W-:-:S03]  /*e640*/  SHF.R.U32.HI R25, RZ, UR8, R6 ;  /* 0x00000008ff197c19 */ /* 0x000fc60008011606 */
[----:B------:R-:W-:Y:S02]  /*e650*/  IMAD.MOV.U32 R6, RZ, RZ, R22 ;  /* 0x000000ffff067224 */ /* 0x000fe400078e0016 */
[----:B------:R-:W-:Y:S01]  /*e660*/  IMAD.MOV.U32 R7, RZ, RZ, R25 ;  /* 0x000000ffff077224 */ /* 0x000fe200078e0019 */
[----:B0-----:R-:W-:Y:S06]  /*e670*/  @!P0 BRA `(.L_x_57) ;  /* 0x0000000000288947 */ /* 0x001fec0003800000 */
        /* <DEDUP_REMOVED lines=10> */
.L_x_57:
[----:B------:R-:W-:Y:S01]  /*e720*/  ISETP.NE.AND P0, PT, R0, 0x1, PT ;  /* 0x000000010000780c */ /* 0x000fe20003f05270 */
[----:B------:R-:W-:Y:S01]  /*e730*/  ULDC UR8, c[0x0][0x648] ;  /* 0x0001920000087ab9 */ /* 0x000fe20000000800 */
[----:B------:R-:W-:Y:S01]  /*e740*/  LOP3.LUT R23, R23, UR6, RZ, 0xc0, !PT ;  /* 0x0000000617177c12 */ /* 0x000fe2000f8ec0ff */
[----:B-1----:R-:W-:Y:S01]  /*e750*/  IMAD.MOV R24, RZ, RZ, -R24 ;  /* 0x000000ffff187224 */ /* 0x002fe200078e0a18 */
[----:B------:R-:W-:Y:S01]  /*e760*/  SHF.R.U64 R6, R6, UR8, R7 ;  /* 0x0000000806067c19 */ /* 0x000fe20008001207 */
[----:B------:R-:W-:Y:S01]  /*e770*/  ULDC UR8, c[0x0][0x638] ;  /* 0x00018e0000087ab9 */ /* 0x000fe20000000800 */
[----:B------:R-:W-:Y:S01]  /*e780*/  LOP3.LUT R9, R20, UR4, RZ, 0xc0, !PT ;  /* 0x0000000414097c12 */ /* 0x000fe2000f8ec0ff */
[----:B------:R-:W-:Y:S02]  /*e790*/  ULDC UR9, c[0x0][0x610] ;  /* 0x0001840000097ab9 */ /* 0x000fe40000000800 */
[----:B------:R-:W-:Y:S02]  /*e7a0*/  IMAD.MOV R7, RZ, RZ, -R6 ;  /* 0x000000ffff077224 */ /* 0x000fe400078e0a06 */
[----:B------:R-:W-:-:S02]  /*e7b0*/  IMAD R6, R6, UR5, R23 ;  /* 0x0000000506067c24 */ /* 0x000fc4000f8e0217 */
[----:B---3--:R-:W-:Y:S02]  /*e7c0*/  @P0 IMAD R19, R21, R24, R10 ;  /* 0x0000001815130224 */ /* 0x008fe400078e020a */
[----:B------:R-:W-:Y:S01]  /*e7d0*/  IMAD R22, R7, UR8, R22 ;  /* 0x0000000807167c24 */ /* 0x000fe2000f8e0216 */
[----:B------:R-:W-:Y:S01]  /*e7e0*/  ULDC UR8, c[0x0][0x600] ;  /* 0x0001800000087ab9 */ /* 0x000fe20000000800 */
[----:B------:R-:W-:Y:S02]  /*e7f0*/  IMAD R19, R6, UR9, R19 ;  /* 0x0000000906137c24 */ /* 0x000fe4000f8e0213 */
[----:B------:R-:W-:Y:S02]  /*e800*/  IMAD R22, R22, UR8, R9 ;  /* 0x0000000816167c24 */ /* 0x000fe4000f8e0209 */
[----:B------:R-:W-:-:S03]  /*e810*/  IMAD.MOV.U32 R6, RZ, RZ, 0x1 ;  /* 0x00000001ff067424 */ /* 0x000fc600078e00ff */
[----:B------:R-:W-:Y:S02]  /*e820*/  SEL R8, R22, R19, !P0 ;  /* 0x0000001316087207 */ /* 0x000fe40004000000 */
[----:B------:R-:W-:-:S07]  /*e830*/  SEL R9, R19, R22, !P0 ;  /* 0x0000001613097207 */ /* 0x000fce0004000000 */
.L_x_55:
[----:B------:R-:W-:Y:S05]  /*e840*/  BSYNC B1 ;  /* 0x0000000000017941 */ /* 0x000fea0003800000 */
.L_x_54:
[----:B------:R-:W-:-:S13]  /*e850*/  LOP3.LUT P0, RZ, R6, 0xff, RZ, 0xc0, !PT ;  /* 0x000000ff06ff7812 */ /* 0x000fda000780c0ff */
[----:B------:R-:W-:Y:S05]  /*e860*/  @P0 BRA `(.L_x_58) ;  /* 0xfffffff400100947 */ /* 0x000fea000383ffff */
[----:B------:R-:W-:Y:S05]  /*e870*/  BSYNC B0 ;  /* 0x0000000000007941 */ /* 0x000fea0003800000 */
.L_x_47:
[----:B------:R-:W-:-:S03]  /*e880*/  UMOV UR8, 0xffffffff ;  /* 0xffffffff00087882 */ /* 0x000fc60000000000 */
[----:B------:R-:W-:Y:S05]  /*e890*/  BRA.DIV UR8, `(.L_x_59) ;  /* 0x0000000208d47947 */ /* 0x000fea000b800000 */
[----:B------:R-:W-:-:S13]  /*e8a0*/  ELECT P0, URZ, PT ;  /* 0x00000000003f782f */ /* 0x000fda0003800000 */
.L_x_71:
[----:B------:R-:W-:Y:S04]  /*e8b0*/  BSSY B0, `(.L_x_60) ;  /* 0x0000019000007945 */ /* 0x000fe80003800000 */
[----:B------:R-:W-:Y:S05]  /*e8c0*/  @!P0 BRA `(.L_x_61) ;  /* 0x00000000005c8947 */ /* 0x000fea0003800000 */
[----:B------:R-:W-:-:S04]  /*e8d0*/  LOP3.LUT R5, R5, 0x2, RZ, 0xfc, !PT ;  /* 0x0000000205057812 */ /* 0x000fc800078efcff */
[----:B------:R-:W-:-:S13]  /*e8e0*/  ISETP.NE.AND P0, PT, R5, 0x3, PT ;  /* 0x000000030500780c */ /* 0x000fda0003f05270 */
[----:B------:R-:W-:Y:S05]  /*e8f0*/  @!P0 BRA `(.L_x_62) ;  /* 0x0000000000048947 */ /* 0x000fea0003800000 */
[----:B------:R-:W-:Y:S01]  /*e900*/  BPT.TRAP 0x1 ;  /* 0x000000040000795c */ /* 0x000fe20000300000 */
.L_x_62:
[----:B------:R-:W0:Y:S01]  /*e910*/  S2R R3, SR_CgaCtaId ;  /* 0x0000000000037919 */ /* 0x000e220000008800 */
[----:B------:R-:W-:Y:S02]  /*e920*/  MOV R0, 0x400 ;  /* 0x0000040000007802 */ /* 0x000fe40000000f00 */
[----:B------:R-:W-:Y:S02]  /*e930*/  SHF.L.U32 R2, R16, 0x1f, RZ ;  /* 0x0000001f10027819 */ /* 0x000fe400000006ff */
[----:B0-----:R-:W-:-:S05]  /*e940*/  LEA R0, R3, R0, 0x18 ;  /* 0x0000000003007211 */ /* 0x001fca00078ec0ff */
[----:B------:R-:W-:-:S04]  /*e950*/  VIADD R0, R0, 0x10 ;  /* 0x0000001000007836 */ /* 0x000fc80000000000 */
[C---:B------:R-:W-:Y:S02]  /*e960*/  IMAD R5, R15.reuse, 0x8, R0 ;  /* 0x000000080f057824 */ /* 0x040fe400078e0200 */
[----:B------:R-:W-:Y:S02]  /*e970*/  VIADD R15, R15, 0x1 ;  /* 0x000000010f0f7836 */ /* 0x000fe40000000000 */
[----:B------:R-:W0:Y:S03]  /*e980*/  SYNCS.PHASECHK.TRANS64.TRYWAIT P0, [R5+URZ], R2 ;  /* 0x00000002050075a7 */ /* 0x000e26000800017f */
[----:B------:R-:W-:-:S04]  /*e990*/  ISETP.NE.AND P1, PT, R15, 0x2, PT ;  /* 0x000000020f00780c */ /* 0x000fc80003f25270 */
[----:B------:R-:W-:Y:S02]  /*e9a0*/  SEL R3, RZ, 0x1, P1 ;  /* 0x00000001ff037807 */ /* 0x000fe40000800000 */
[----:B------:R-:W-:Y:S02]  /*e9b0*/  SEL R15, R15, RZ, P1 ;  /* 0x000000ff0f0f7207 */ /* 0x000fe40000800000 */
[----:B------:R-:W-:Y:S01]  /*e9c0*/  LOP3.LUT R3, R16, R3, RZ, 0x3c, !PT ;  /* 0x0000000310037212 */ /* 0x000fe200078e3cff */
[----:B0-----:R-:W-:Y:S06]  /*e9d0*/  @!P0 BRA `(.L_x_63) ;  /* 0x0000000000a48947 */ /* 0x001fec0003800000 */
.L_x_72:
[----:B------:R-:W-:Y:S01]  /*e9e0*/  IMAD R15, R15, 0x8, R0 ;  /* 0x000000080f0f7824 */ /* 0x000fe200078e0200 */
[----:B------:R-:W-:-:S07]  /*e9f0*/  SHF.L.U32 R0, R3, 0x1f, RZ ;  /* 0x0000001f03007819 */ /* 0x000fce00000006ff */
.L_x_64:
[----:B-1----:R1:W2:Y:S02]  /*ea00*/  SYNCS.PHASECHK.TRANS64.TRYWAIT P0, [R15+URZ], R0 ;  /* 0x000000000f0075a7 */ /* 0x0022a4000800017f */
[----:B--2---:R-:W-:Y:S05]  /*ea10*/  @!P0 NANOSLEEP.SYNCS 0x989680 ;  /* 0x009896800000895d */ /* 0x004fea0003900000 */
[----:B------:R-:W2:Y:S02]  /*ea20*/  @!P0 SYNCS.PHASECHK.TRANS64 P0, [R15+URZ], R0 ;  /* 0x000000000f0085a7 */ /* 0x000ea4000800007f */
[----:B--2---:R-:W-:Y:S05]  /*ea30*/  @!P0 BRA `(.L_x_64) ;  /* 0xfffffffc00f08947 */ /* 0x004fea000383ffff */
.L_x_61:
[----:B------:R-:W-:Y:S05]  /*ea40*/  BSYNC B0 ;  /* 0x0000000000007941 */ /* 0x000fea0003800000 */
.L_x_60:
[----:B------:R-:W-:Y:S05]  /*ea50*/  EXIT ;  /* 0x000000000000794d */ /* 0x000fea0003800000 */
.L_x_21:
[----:B-1----:R-:W-:-:S04]  /*ea60*/  IMAD.U32 R21, RZ, RZ, UR6 ;  /* 0x00000006ff157e24 */ /* 0x002fc8000f8e00ff */
[----:B------:R1:W4:Y:S03]  /*ea70*/  SYNCS.PHASECHK.TRANS64.TRYWAIT P0, [R21+URZ], R20 ;  /* 0x00000014150075a7 */ /* 0x000326000800017f */
[----:B----4-:R-:W-:Y:S05]  /*ea80*/  @!P0 NANOSLEEP.SYNCS 0x989680 ;  /* 0x009896800000895d */ /* 0x010fea0003900000 */
[----:B------:R-:W4:Y:S02]  /*ea90*/  @!P0 SYNCS.PHASECHK.TRANS64 P0, [R21+URZ], R20 ;  /* 0x00000014150085a7 */ /* 0x000f24000800007f */
[----:B----4-:R-:W-:Y:S05]  /*eaa0*/  @!P0 BRA `(.L_x_21) ;  /* 0xfffffffc00ec8947 */ /* 0x010fea000383ffff */
[----:B------:R-:W-:Y:S05]  /*eab0*/  BRA `(.L_x_20) ;  /* 0xffffff2c00847947 */ /* 0x000fea000383ffff */
.L_x_27:
[----:B-1----:R-:W-:-:S04]  /*eac0*/  IMAD.U32 R169, RZ, RZ, UR14 ;  /* 0x0000000effa97e24 */ /* 0x002fc8000f8e00ff */
[----:B------:R1:W4:Y:S03]  /*ead0*/  SYNCS.PHASECHK.TRANS64.TRYWAIT P0, [R169+URZ], R168 ;  /* 0x000000a8a90075a7 */ /* 0x000326000800017f */
[----:B----4-:R-:W-:Y:S05]  /*eae0*/  @!P0 NANOSLEEP.SYNCS 0x989680 ;  /* 0x009896800000895d */ /* 0x010fea0003900000 */
[----:B------:R-:W4:Y:S02]  /*eaf0*/  @!P0 SYNCS.PHASECHK.TRANS64 P0, [R169+URZ], R168 ;  /* 0x000000a8a90085a7 */ /* 0x000f24000800007f */
[----:B----4-:R-:W-:Y:S05]  /*eb00*/  @!P0 BRA `(.L_x_27) ;  /* 0xfffffffc00ec8947 */ /* 0x010fea000383ffff */
[----:B------:R-:W-:Y:S05]  /*eb10*/  BRA `(.L_x_26) ;  /* 0xffffff4800387947 */ /* 0x000fea000383ffff */
.L_x_48:
[----:B------:R-:W-:Y:S01]  /*eb20*/  BSSY B1, `(.L_x_65) ;  /* 0x0000006000017945 */ /* 0x000fe20003800000 */
[----:B------:R-:W-:-:S07]  /*eb30*/  IMAD.MOV.U32 R6, RZ, RZ, -0x1 ;  /* 0xffffffffff067424 */ /* 0x000fce00078e00ff */
[----:B------:R-:W-:Y:S05]  /*eb40*/  WARPSYNC.COLLECTIVE R6, `(.L_x_66) ;  /* 0x00000000060c7348 */ /* 0x000fea0003c00000 */
[----:B------:R-:W-:Y:S02]  /*eb50*/  ELECT P0, UR62, PT ;  /* 0x00000000003e782f */ /* 0x000fe40003800000 */
[----:B------:R-:W-:Y:S01]  /*eb60*/  MOV R6, UR62 ;  /* 0x0000003e00067c02 */ /* 0x000fe20008000f00 */
[----:B------:R-:W-:Y:S10]  /*eb70*/  ENDCOLLECTIVE ;  /* 0x000000000000791b */ /* 0x000ff40003800000 */
.L_x_66:
[----:B------:R-:W-:Y:S05]  /*eb80*/  BSYNC B1 ;  /* 0x0000000000017941 */ /* 0x000fea0003800000 */
.L_x_65:
[----:B------:R-:W-:Y:S05]  /*eb90*/  BRA `(.L_x_67) ;  /* 0xfffffff000507947 */ /* 0x000fea000383ffff */
.L_x_51:
[----:B-1----:R1:W2:Y:S02]  /*eba0*/  SYNCS.PHASECHK.TRANS64.TRYWAIT P0, [R22+URZ+0x10], R9 ;  /* 0x00001009160075a7 */ /* 0x0022a4000800017f */
[----:B--2---:R-:W-:Y:S05]  /*ebb0*/  @!P0 NANOSLEEP.SYNCS 0x989680 ;  /* 0x009896800000895d */ /* 0x004fea0003900000 */
[----:B------:R-:W2:Y:S02]  /*ebc0*/  @!P0 SYNCS.PHASECHK.TRANS64 P0, [R22+URZ+0x10], R9 ;  /* 0x00001009160085a7 */ /* 0x000ea4000800007f */
[----:B--2---:R-:W-:Y:S05]  /*ebd0*/  @!P0 BRA `(.L_x_51) ;  /* 0xfffffffc00f08947 */ /* 0x004fea000383ffff */
[----:B------:R-:W-:Y:S05]  /*ebe0*/  BRA `(.L_x_68) ;  /* 0xfffffff0008c7947 */ /* 0x000fea000383ffff */
.L_x_59:
[----:B------:R-:W-:Y:S01]  /*ebf0*/  BSSY B0, `(.L_x_69) ;  /* 0x0000006000007945 */ /* 0x000fe20003800000 */
[----:B------:R-:W-:-:S07]  /*ec00*/  IMAD.MOV.U32 R6, RZ, RZ, -0x1 ;  /* 0xffffffffff067424 */ /* 0x000fce00078e00ff */
[----:B------:R-:W-:Y:S05]  /*ec10*/  WARPSYNC.COLLECTIVE R6, `(.L_x_70) ;  /* 0x00000000060c7348 */ /* 0x000fea0003c00000 */
[----:B------:R-:W-:Y:S02]  /*ec20*/  ELECT P0, UR62, PT ;  /* 0x00000000003e782f */ /* 0x000fe40003800000 */
[----:B------:R-:W-:Y:S01]  /*ec30*/  MOV R6, UR62 ;  /* 0x0000003e00067c02 */ /* 0x000fe20008000f00 */
[----:B------:R-:W-:Y:S10]  /*ec40*/  ENDCOLLECTIVE ;  /* 0x000000000000791b */ /* 0x000ff40003800000 */
.L_x_70:
[----:B------:R-:W-:Y:S05]  /*ec50*/  BSYNC B0 ;  /* 0x0000000000007941 */ /* 0x000fea0003800000 */
.L_x_69:
[----:B------:R-:W-:Y:S05]  /*ec60*/  BRA `(.L_x_71) ;  /* 0xfffffffc00107947 */ /* 0x000fea000383ffff */
.L_x_63:
[----:B0-----:R0:W1:Y:S02]  /*ec70*/  SYNCS.PHASECHK.TRANS64.TRYWAIT P0, [R5+URZ], R2 ;  /* 0x00000002050075a7 */ /* 0x001064000800017f */
[----:B-1----:R-:W-:Y:S05]  /*ec80*/  @!P0 NANOSLEEP.SYNCS 0x989680 ;  /* 0x009896800000895d */ /* 0x002fea0003900000 */
[----:B------:R-:W1:Y:S02]  /*ec90*/  @!P0 SYNCS.PHASECHK.TRANS64 P0, [R5+URZ], R2 ;  /* 0x00000002050085a7 */ /* 0x000e64000800007f */
[----:B-1----:R-:W-:Y:S05]  /*eca0*/  @!P0 BRA `(.L_x_63) ;  /* 0xfffffffc00f08947 */ /* 0x002fea000383ffff */
[----:B------:R-:W-:Y:S05]  /*ecb0*/  BRA `(.L_x_72) ;  /* 0xfffffffc00487947 */ /* 0x000fea000383ffff */
.L_x_73:
[----:B------:R-:W-:-:S00]  /*ecc0*/  BRA `(.L_x_73) ;  /* 0xfffffffc00fc7947 */ /* 0x000fc0000383ffff */
[----:B------:R-:W-:-:S00]  /*ecd0*/  NOP ;  /* 0x0000000000007918 */ /* 0x000fc00000000000 */
        /* <DEDUP_REMOVED lines=10> */
.L_x_74:


//--------------------- .nv.shared._ZN7cutlass13device_kernelINS_4gemm6kernel13GemmUniversalIN4cute5tupleIJiiiiEEENS1_10collective13CollectiveMmaINS1_37MainloopSm90TmaGmmaWarpSpecializedFP8ILi2ENS5_IJNS4_1CILi2EEENSA_ILi1EEESC_EEENS1_35KernelTmaWarpSpecializedCooperativeEEENS5_IJNSA_ILi384EEENSA_ILi48EEENSA_ILi256EEEEEENS_12float_e4m3_tENS5_IJlSC_lEEESK_SL_NS4_8TiledMMAINS4_8MMA_AtomIJNS4_4SM904GMMA30MMA_64x16x32_F32E4M3E4M3_SS_TNILNSP_7ScaleInE1ELSR_1EEEEEENS4_6LayoutISD_NS5_IJSC_NSA_ILi0EEESV_EEEEENS5_IJNS4_10UnderscoreESY_SY_EEEEENS4_13SM90_TMA_LOADENS4_14ComposedLayoutINS4_7SwizzleILi3ELi4ELi3EEENS4_18smem_ptr_flag_bitsILi8EEENSU_INS5_IJNSA_ILi8EEENSA_ILi128EEEEEENS5_IJS18_SC_EEEEEEEvNS4_8identityENS4_23SM90_TMA_LOAD_MULTICASTES1C_vS1D_EENS_8epilogue10collective6detail29Sm90TmaWarpSpecializedAdapterINS1H_15DefaultEpilogueISK_SL_SL_NS1G_6thread17LinearCombinationISK_Li1EffLNS1L_9ScaleType4KindE0ELNS_15FloatRoundStyleE2ESK_EENS1_15EpilogueDefaultEEEEEvvEEEEvNT_6ParamsE --------------------------
	.section	.nv.shared._ZN7cutlass13device_kernelINS_4gemm6kernel13GemmUniversalIN4cute5tupleIJiiiiEEENS1_10collective13CollectiveMmaINS1_37MainloopSm90TmaGmmaWarpSpecializedFP8ILi2ENS5_IJNS4_1CILi2EEENSA_ILi1EEESC_EEENS1_35KernelTmaWarpSpecializedCooperativeEEENS5_IJNSA_ILi384EEENSA_ILi48EEENSA_ILi256EEEEEENS_12float_e4m3_tENS5_IJlSC_lEEESK_SL_NS4_8TiledMMAINS4_8MMA_AtomIJNS4_4SM904GMMA30MMA_64x16x32_F32E4M3E4M3_SS_TNILNSP_7ScaleInE1ELSR_1EEEEEENS4_6LayoutISD_NS5_IJSC_NSA_ILi0EEESV_EEEEENS5_IJNS4_10UnderscoreESY_SY_EEEEENS4_13SM90_TMA_LOADENS4_14ComposedLayoutINS4_7SwizzleILi3ELi4ELi3EEENS4_18smem_ptr_flag_bitsILi8EEENSU_INS5_IJNSA_ILi8EEENSA_ILi128EEEEEENS5_IJS18_SC_EEEEEEEvNS4_8identityENS4_23SM90_TMA_LOAD_MULTICASTES1C_vS1D_EENS_8epilogue10collective6detail29Sm90TmaWarpSpecializedAdapterINS1H_15DefaultEpilogueISK_SL_SL_NS1G_6thread17LinearCombinationISK_Li1EffLNS1L_9ScaleType4KindE0ELNS_15FloatRoundStyleE2ESK_EENS1_15EpilogueDefaultEEEEEvvEEEEvNT_6ParamsE,"aw",@nobits
	.sectionflags	@""
	.align	16
	.zero		1024


//--------------------- .nv.shared.reserved.0     --------------------------
	.section	.nv.shared.reserved.0,"aw",@nobits
	.weak		__nv_reservedSMEM_offset_0_alias
	.size		__nv_reservedSMEM_offset_0_alias, 0, 0
	.other		__nv_reservedSMEM_offset_0_alias,@"STO_CUDA_RESERVED_SHARED STV_DEFAULT"
__nv_reservedSMEM_offset_0_alias:
	.zero		0


//--------------------- .nv.global                --------------------------
	.section	.nv.global,"aw",@nobits
.nv.global:
	.type		_ZN39_INTERNAL_587d3930_4_k_cu_da957320_62344cute1_E,@object
	.size		_ZN39_INTERNAL_587d3930_4_k_cu_da957320_62344cute1_E,(_ZN39_INTERNAL_587d3930_4_k_cu_da957320_62344cuda3std3__45__cpo6cbeginE - _ZN39_INTERNAL_587d3930_4_k_cu_da957320_62344cute1_E)
_ZN39_INTERNAL_587d3930_4_k_cu_da957320_62344cute1_E:
	.zero		1
	.type		_ZN39_INTERNAL_587d3930_4_k_cu_da957320_62344cuda3std3__45__cpo6cbeginE,@object
	.size		_ZN39_INTERNAL_587d3930_4_k_cu_da957320_62344cuda3std3__45__cpo6cbeginE,(_ZN39_INTERNAL_587d3930_4_k_cu_da957320_62344cuda3std3__48in_placeE - _ZN39_INTERNAL_587d3930_4_k_cu_da957320_62344cuda3std3__45__cpo6cbeginE)
_ZN39_INTERNAL_587d3930_4_k_cu_da957320_62344cuda3std3__45__cpo6cbeginE:
	.zero		1
	.type		_ZN39_INTERNAL_587d3930_4_k_cu_da957320_62344cuda3std3__48in_placeE,@object
	.size		_ZN39_INTERNAL_587d3930_4_k_cu_da957320_62344cuda3std3__48in_placeE,(_ZN39_INTERNAL_587d3930_4_k_cu_da957320_62344cuda3std6ranges3__45__cpo9iter_moveE - _ZN39_INTERNAL_587d3930_4_k_cu_da957320_62344cuda3std3__48in_placeE)
_ZN39_INTERNAL_587d3930_4_k_cu_da957320_62344cuda3std3__48in_placeE:
	.zero		1
	.type		_ZN39_INTERNAL_587d3930_4_k_cu_da957320_62344cuda3std6ranges3__45__cpo9iter_moveE,@object
	.size		_ZN39_INTERNAL_587d3930_4_k_cu_da957320_62344cuda3std6ranges3__45__cpo9iter_moveE,(_ZN39_INTERNAL_587d3930_4_k_cu_da957320_62344cuda3std3__45__cpo5beginE - _ZN39_INTERNAL_587d3930_4_k_cu_da957320_62344cuda3std6ranges3__45__cpo9iter_moveE)
_ZN39_INTERNAL_587d3930_4_k_cu_da957320_62344cuda3std6ranges3__45__cpo9iter_moveE:
	.zero		1
	.type		_ZN39_INTERNAL_587d3930_4_k_cu_da957320_62344cuda3std3__45__cpo5beginE,@object
	.size		_ZN39_INTERNAL_587d3930_4_k_cu_da957320_62344cuda3std3__45__cpo5beginE,(_ZN39_INTERNAL_587d3930_4_k_cu_da957320_62344cuda3std3__441_GLOBAL__N__587d3930_4_k_cu_da957320_62346ignoreE - _ZN39_INTERNAL_587d3930_4_k_cu_da957320_62344cuda3std3__45__cpo5beginE)
_ZN39_INTERNAL_587d3930_4_k_cu_da957320_62344cuda3std3__45__cpo5beginE:
	.zero		1
	.type		_ZN39_INTERNAL_587d3930_4_k_cu_da957320_62344cuda3std3__441_GLOBAL__N__587d3930_4_k_cu_da957320_62346ignoreE,@object
	.size		_ZN39_INTERNAL_587d3930_4_k_cu_da957320_62344cuda3std3__441_GLOBAL__N__587d3930_4_k_cu_da957320_62346ignoreE,(_ZN39_INTERNAL_587d3930_4_k_cu_da957320_62344cute7productE - _ZN39_INTERNAL_587d3930_4_k_cu_da957320_62344cuda3std3__441_GLOBAL__N__587d3930_4_k_cu_da957320_62346ignoreE)
_ZN39_INTERNAL_587d3930_4_k_cu_da957320_62344cuda3std3__441_GLOBAL__N__587d3930_4_k_cu_da957320_62346ignoreE:
	.zero		1
	.type		_ZN39_INTERNAL_587d3930_4_k_cu_da957320_62344cute7productE,@object
	.size		_ZN39_INTERNAL_587d3930_4_k_cu_da957320_62344cute7productE,(_ZN39_INTERNAL_587d3930_4_k_cu_da957320_62344cuda3std3__45__cpo3endE - _ZN39_INTERNAL_587d3930_4_k_cu_da957320_62344cute7productE)
_ZN39_INTERNAL_587d3930_4_k_cu_da957320_62344cute7productE:
	.zero		1
	.type		_ZN39_INTERNAL_587d3930_4_k_cu_da957320_62344cuda3std3__45__cpo3endE,@object
	.size		_ZN39_INTERNAL_587d3930_4_k_cu_da957320_62344cuda3std3__45__cpo3endE,(_ZN39_INTERNAL_587d3930_4_k_cu_da957320_62344cuda3std3__419piecewise_constructE - _ZN39_INTERNAL_587d3930_4_k_cu_da957320_62344cuda3std3__45__cpo3endE)
_ZN39_INTERNAL_587d3930_4_k_cu_da957320_62344cuda3std3__45__cpo3endE:
	.zero		1
	.type		_ZN39_INTERNAL_587d3930_4_k_cu_da957320_62344cuda3std3__419piecewise_constructE,@object
	.size		_ZN39_INTERNAL_587d3930_4_k_cu_da957320_62344cuda3std3__419piecewise_constructE,(_ZN39_INTERNAL_587d3930_4_k_cu_da957320_62344cuda3std3__45__cpo4cendE - _ZN39_INTERNAL_587d3930_4_k_cu_da957320_62344cuda3std3__419piecewise_constructE)
_ZN39_INTERNAL_587d3930_4_k_cu_da957320_62344cuda3std3__419piecewise_constructE:
	.zero		1
	.type		_ZN39_INTERNAL_587d3930_4_k_cu_da957320_62344cuda3std3__45__cpo4cendE,@object
	.size		_ZN39_INTERNAL_587d3930_4_k_cu_da957320_62344cuda3std3__45__cpo4cendE,(_ZN39_INTERNAL_587d3930_4_k_cu_da957320_62344cuda3std6ranges3__45__cpo4swapE - _ZN39_INTERNAL_587d3930_4_k_cu_da957320_62344cuda3std3__45__cpo4cendE)
_ZN39_INTERNAL_587d3930_4_k_cu_da957320_62344cuda3std3__45__cpo4cendE:
	.zero		1
	.type		_ZN39_INTERNAL_587d3930_4_k_cu_da957320_62344cuda3std6ranges3__45__cpo4swapE,@object
	.size		_ZN39_INTERNAL_587d3930_4_k_cu_da957320_62344cuda3std6ranges3__45__cpo4swapE,(.L_7 - _ZN39_INTERNAL_587d3930_4_k_cu_da957320_62344cuda3std6ranges3__45__cpo4swapE)
_ZN39_INTERNAL_587d3930_4_k_cu_da957320_62344cuda3std6ranges3__45__cpo4swapE:
	.zero		1
.L_7:


//--------------------- .nv.constant0._ZN7cutlass13device_kernelINS_4gemm6kernel13GemmUniversalIN4cute5tupleIJiiiiEEENS1_10collective13CollectiveMmaINS1_37MainloopSm90TmaGmmaWarpSpecializedFP8ILi2ENS5_IJNS4_1CILi2EEENSA_ILi1EEESC_EEENS1_35KernelTmaWarpSpecializedCooperativeEEENS5_IJNSA_ILi384EEENSA_ILi48EEENSA_ILi256EEEEEENS_12float_e4m3_tENS5_IJlSC_lEEESK_SL_NS4_8TiledMMAINS4_8MMA_AtomIJNS4_4SM904GMMA30MMA_64x16x32_F32E4M3E4M3_SS_TNILNSP_7ScaleInE1ELSR_1EEEEEENS4_6LayoutISD_NS5_IJSC_NSA_ILi0EEESV_EEEEENS5_IJNS4_10UnderscoreESY_SY_EEEEENS4_13SM90_TMA_LOADENS4_14ComposedLayoutINS4_7SwizzleILi3ELi4ELi3EEENS4_18smem_ptr_flag_bitsILi8EEENSU_INS5_IJNSA_ILi8EEENSA_ILi128EEEEEENS5_IJS18_SC_EEEEEEEvNS4_8identityENS4_23SM90_TMA_LOAD_MULTICASTES1C_vS1D_EENS_8epilogue10collective6detail29Sm90TmaWarpSpecializedAdapterINS1H_15DefaultEpilogueISK_SL_SL_NS1G_6thread17LinearCombinationISK_Li1EffLNS1L_9ScaleType4KindE0ELNS_15FloatRoundStyleE2ESK_EENS1_15EpilogueDefaultEEEEEvvEEEEvNT_6ParamsE --------------------------
	.section	.nv.constant0._ZN7cutlass13device_kernelINS_4gemm6kernel13GemmUniversalIN4cute5tupleIJiiiiEEENS1_10collective13CollectiveMmaINS1_37MainloopSm90TmaGmmaWarpSpecializedFP8ILi2ENS5_IJNS4_1CILi2EEENSA_ILi1EEESC_EEENS1_35KernelTmaWarpSpecializedCooperativeEEENS5_IJNSA_ILi384EEENSA_ILi48EEENSA_ILi256EEEEEENS_12float_e4m3_tENS5_IJlSC_lEEESK_SL_NS4_8TiledMMAINS4_8MMA_AtomIJNS4_4SM904GMMA30MMA_64x16x32_F32E4M3E4M3_SS_TNILNSP_7ScaleInE1ELSR_1EEEEEENS4_6LayoutISD_NS5_IJSC_NSA_ILi0EEESV_EEEEENS5_IJNS4_10UnderscoreESY_SY_EEEEENS4_13SM90_TMA_LOADENS4_14ComposedLayoutINS4_7SwizzleILi3ELi4ELi3EEENS4_18smem_ptr_flag_bitsILi8EEENSU_INS5_IJNSA_ILi8EEENSA_ILi128EEEEEENS5_IJS18_SC_EEEEEEEvNS4_8identityENS4_23SM90_TMA_LOAD_MULTICASTES1C_vS1D_EENS_8epilogue10collective6detail29Sm90TmaWarpSpecializedAdapterINS1H_15DefaultEpilogueISK_SL_SL_NS1G_6thread17LinearCombinationISK_Li1EffLNS1L_9ScaleType4KindE0ELNS_15FloatRoundStyleE2ESK_EENS1_15EpilogueDefaultEEEEEvvEEEEvNT_6ParamsE,"a",@progbits
	.sectionflags	@""
	.align	4
.nv.constant0._ZN7cutlass13device_kernelINS_4gemm6kernel13GemmUniversalIN4cute5tupleIJiiiiEEENS1_10collective13CollectiveMmaINS1_37MainloopSm90TmaGmmaWarpSpecializedFP8ILi2ENS5_IJNS4_1CILi2EEENSA_ILi1EEESC_EEENS1_35KernelTmaWarpSpecializedCooperativeEEENS5_IJNSA_ILi384EEENSA_ILi48EEENSA_ILi256EEEEEENS_12float_e4m3_tENS5_IJlSC_lEEESK_SL_NS4_8TiledMMAINS4_8MMA_AtomIJNS4_4SM904GMMA30MMA_64x16x32_F32E4M3E4M3_SS_TNILNSP_7ScaleInE1ELSR_1EEEEEENS4_6LayoutISD_NS5_IJSC_NSA_ILi0EEESV_EEEEENS5_IJNS4_10UnderscoreESY_SY_EEEEENS4_13SM90_TMA_LOADENS4_14ComposedLayoutINS4_7SwizzleILi3ELi4ELi3EEENS4_18smem_ptr_flag_bitsILi8EEENSU_INS5_IJNSA_ILi8EEENSA_ILi128EEEEEENS5_IJS18_SC_EEEEEEEvNS4_8identityENS4_23SM90_TMA_LOAD_MULTICASTES1C_vS1D_EENS_8epilogue10collective6detail29Sm90TmaWarpSpecializedAdapterINS1H_15DefaultEpilogueISK_SL_SL_NS1G_6thread17LinearCombinationISK_Li1EffLNS1L_9ScaleType4KindE0ELNS_15FloatRoundStyleE2ESK_EENS1_15EpilogueDefaultEEEEEvvEEEEvNT_6ParamsE:
	.zero		1664


//--------------------- SYMBOLS --------------------------

	.type		.nv.reservedSmem.offset0,@object
	.size		.nv.reservedSmem.offset0,0x4
